	.target	sm_90a

	.elftype	@"ET_EXEC"


//--------------------- .note.nv.tkinfo           --------------------------
	.section	.note.nv.tkinfo,"",@"SHT_NOTE"
	.sectionflags	@"SHF_NOTE_NV_TKINFO"
	.tkinfo
        /*0018*/ 	.word	0x00000002
        /*0030*/ 	.string	""
        /*0030*/ 	.string	"ptxas"
        /*0030*/ 	.string	"Cuda compilation tools, release 13.0, V13.0.88"
        /*0030*/ 	.string	"Build cuda_13.0.r13.0/compiler.36424714_0"
        /*0030*/ 	.string	"-v  -suppress-debug-info  -lineinfo  -arch sm_90a "



//--------------------- .note.nv.cuinfo           --------------------------
	.section	.note.nv.cuinfo,"",@"SHT_NOTE"
	.sectionflags	@"SHF_NOTE_NV_CUINFO"
        /*0018*/ 	.short	0x0002
        /*001a*/ 	.short	0x005a
        /*001c*/ 	.short	0x0082
	.zero		2


//--------------------- .nv.info                  --------------------------
	.section	.nv.info,"",@"SHT_CUDA_INFO"
	.align	4


	//----- nvinfo : EIATTR_REGCOUNT
	.align		4
        /*0000*/ 	.byte	0x04, 0x2f
        /*0002*/ 	.short	(.L_1 - .L_0)
	.align		4
.L_0:
        /*0004*/ 	.word	index@(matmul_kernel)
        /*0008*/ 	.word	0x000000ff


	//----- nvinfo : EIATTR_FRAME_SIZE
	.align		4
.L_1:
        /*000c*/ 	.byte	0x04, 0x11
        /*000e*/ 	.short	(.L_3 - .L_2)
	.align		4
.L_2:
        /*0010*/ 	.word	index@(matmul_kernel)
        /*0014*/ 	.word	0x00000000


	//----- nvinfo : EIATTR_MIN_STACK_SIZE
	.align		4
.L_3:
        /*0018*/ 	.byte	0x04, 0x12
        /*001a*/ 	.short	(.L_5 - .L_4)
	.align		4
.L_4:
        /*001c*/ 	.word	index@(matmul_kernel)
        /*0020*/ 	.word	0x00000000
.L_5:


//--------------------- .nv.compat                --------------------------
	.section	.nv.compat,"",@"SHT_CUDA_COMPAT_INFO"
	.align	4
        /*0000*/ 	.byte	0x02, 0x09, 0x01, 0x00, 0x02, 0x02, 0x01, 0x00, 0x02, 0x05, 0x05, 0x00, 0x03, 0x07, 0x01, 0x01
        /*0010*/ 	.byte	0x02, 0x03, 0x00, 0x00, 0x02, 0x06, 0x01, 0x00, 0x04, 0x0b, 0x08, 0x00, 0x00, 0x00, 0x00, 0x00
        /*0020*/ 	.byte	0x00, 0x00, 0x00, 0x00


//--------------------- .nv.info.matmul_kernel    --------------------------
	.section	.nv.info.matmul_kernel,"",@"SHT_CUDA_INFO"
	.sectionflags	@""
	.align	4


	//----- nvinfo : EIATTR_CUDA_API_VERSION
	.align		4
        /*0000*/ 	.byte	0x04, 0x37
        /*0002*/ 	.short	(.L_7 - .L_6)
.L_6:
        /*0004*/ 	.word	0x00000082


	//----- nvinfo : EIATTR_KPARAM_INFO
	.align		4
.L_7:
        /*0008*/ 	.byte	0x04, 0x17
        /*000a*/ 	.short	(.L_9 - .L_8)
.L_8:
        /*000c*/ 	.word	0x00000000
        /*0010*/ 	.short	0x000d
        /*0012*/ 	.short	0x0048
        /*0014*/ 	.byte	0x00, 0xf4, 0x21, 0x00


	//----- nvinfo : EIATTR_KPARAM_INFO
	.align		4
.L_9:
        /*0018*/ 	.byte	0x04, 0x17
        /*001a*/ 	.short	(.L_11 - .L_10)
.L_10:
        /*001c*/ 	.word	0x00000000
        /*0020*/ 	.short	0x000c
        /*0022*/ 	.short	0x0040
        /*0024*/ 	.byte	0x00, 0xf4, 0x21, 0x00


	//----- nvinfo : EIATTR_KPARAM_INFO
	.align		4
.L_11:
        /*0028*/ 	.byte	0x04, 0x17
        /*002a*/ 	.short	(.L_13 - .L_12)
.L_12:
        /*002c*/ 	.word	0x00000000
        /*0030*/ 	.short	0x000b
        /*0032*/ 	.short	0x0038
        /*0034*/ 	.byte	0x00, 0xf0, 0x11, 0x00


	//----- nvinfo : EIATTR_KPARAM_INFO
	.align		4
.L_13:
        /*0038*/ 	.byte	0x04, 0x17
        /*003a*/ 	.short	(.L_15 - .L_14)
.L_14:
        /*003c*/ 	.word	0x00000000
        /*0040*/ 	.short	0x000a
        /*0042*/ 	.short	0x0034
        /*0044*/ 	.byte	0x00, 0xf0, 0x11, 0x00


	//----- nvinfo : EIATTR_KPARAM_INFO
	.align		4
.L_15:
        /*0048*/ 	.byte	0x04, 0x17
        /*004a*/ 	.short	(.L_17 - .L_16)
.L_16:
        /*004c*/ 	.word	0x00000000
        /*0050*/ 	.short	0x0009
        /*0052*/ 	.short	0x0030
        /*0054*/ 	.byte	0x00, 0xf0, 0x11, 0x00


	//----- nvinfo : EIATTR_KPARAM_INFO
	.align		4
.L_17:
        /*0058*/ 	.byte	0x04, 0x17
        /*005a*/ 	.short	(.L_19 - .L_18)
.L_18:
        /*005c*/ 	.word	0x00000000
        /*0060*/ 	.short	0x0008
        /*0062*/ 	.short	0x002c
        /*0064*/ 	.byte	0x00, 0xf0, 0x11, 0x00


	//----- nvinfo : EIATTR_KPARAM_INFO
	.align		4
.L_19:
        /*0068*/ 	.byte	0x04, 0x17
        /*006a*/ 	.short	(.L_21 - .L_20)
.L_20:
        /*006c*/ 	.word	0x00000000
        /*0070*/ 	.short	0x0007
        /*0072*/ 	.short	0x0028
        /*0074*/ 	.byte	0x00, 0xf0, 0x11, 0x00


	//----- nvinfo : EIATTR_KPARAM_INFO
	.align		4
.L_21:
        /*0078*/ 	.byte	0x04, 0x17
        /*007a*/ 	.short	(.L_23 - .L_22)
.L_22:
        /*007c*/ 	.word	0x00000000
        /*0080*/ 	.short	0x0006
        /*0082*/ 	.short	0x0024
        /*0084*/ 	.byte	0x00, 0xf0, 0x11, 0x00


	//----- nvinfo : EIATTR_KPARAM_INFO
	.align		4
.L_23:
        /*0088*/ 	.byte	0x04, 0x17
        /*008a*/ 	.short	(.L_25 - .L_24)
.L_24:
        /*008c*/ 	.word	0x00000000
        /*0090*/ 	.short	0x0005
        /*0092*/ 	.short	0x0020
        /*0094*/ 	.byte	0x00, 0xf0, 0x11, 0x00


	//----- nvinfo : EIATTR_KPARAM_INFO
	.align		4
.L_25:
        /*0098*/ 	.byte	0x04, 0x17
        /*009a*/ 	.short	(.L_27 - .L_26)
.L_26:
        /*009c*/ 	.word	0x00000000
        /*00a0*/ 	.short	0x0004
        /*00a2*/ 	.short	0x001c
        /*00a4*/ 	.byte	0x00, 0xf0, 0x11, 0x00


	//----- nvinfo : EIATTR_KPARAM_INFO
	.align		4
.L_27:
        /*00a8*/ 	.byte	0x04, 0x17
        /*00aa*/ 	.short	(.L_29 - .L_28)
.L_28:
        /*00ac*/ 	.word	0x00000000
        /*00b0*/ 	.short	0x0003
        /*00b2*/ 	.short	0x0018
        /*00b4*/ 	.byte	0x00, 0xf0, 0x11, 0x00


	//----- nvinfo : EIATTR_KPARAM_INFO
	.align		4
.L_29:
        /*00b8*/ 	.byte	0x04, 0x17
        /*00ba*/ 	.short	(.L_31 - .L_30)
.L_30:
        /*00bc*/ 	.word	0x00000000
        /*00c0*/ 	.short	0x0002
        /*00c2*/ 	.short	0x0010
        /*00c4*/ 	.byte	0x00, 0xf4, 0x21, 0x00


	//----- nvinfo : EIATTR_KPARAM_INFO
	.align		4
.L_31:
        /*00c8*/ 	.byte	0x04, 0x17
        /*00ca*/ 	.short	(.L_33 - .L_32)
.L_32:
        /*00cc*/ 	.word	0x00000000
        /*00d0*/ 	.short	0x0001
        /*00d2*/ 	.short	0x0008
        /*00d4*/ 	.byte	0x00, 0xf4, 0x21, 0x00


	//----- nvinfo : EIATTR_KPARAM_INFO
	.align		4
.L_33:
        /*00d8*/ 	.byte	0x04, 0x17
        /*00da*/ 	.short	(.L_35 - .L_34)
.L_34:
        /*00dc*/ 	.word	0x00000000
        /*00e0*/ 	.short	0x0000
        /*00e2*/ 	.short	0x0000
        /*00e4*/ 	.byte	0x00, 0xf4, 0x21, 0x00


	//----- nvinfo : EIATTR_SPARSE_MMA_MASK
	.align		4
.L_35:
        /*00e8*/ 	.byte	0x03, 0x50
        /*00ea*/ 	.short	0x0000


	//----- nvinfo : EIATTR_MAXREG_COUNT
	.align		4
        /*00ec*/ 	.byte	0x03, 0x1b
        /*00ee*/ 	.short	0x00ff


	//----- nvinfo : EIATTR_NUM_BARRIERS
	.align		4
        /*00f0*/ 	.byte	0x02, 0x4c
        /*00f2*/ 	.byte	0x01
	.zero		1


	//----- nvinfo : EIATTR_MERCURY_ISA_VERSION
	.align		4
        /*00f4*/ 	.byte	0x03, 0x5f
        /*00f6*/ 	.short	0x0101


	//----- nvinfo : EIATTR_EXIT_INSTR_OFFSETS
	.align		4
        /*00f8*/ 	.byte	0x04, 0x1c
        /*00fa*/ 	.short	(.L_37 - .L_36)


	//   ....[0]....
.L_36:
        /*00fc*/ 	.word	0x00005910


	//   ....[1]....
        /*0100*/ 	.word	0x00005940


	//----- nvinfo : EIATTR_REQNTID
	.align		4
.L_37:
        /*0104*/ 	.byte	0x04, 0x10
        /*0106*/ 	.short	(.L_39 - .L_38)
.L_38:
        /*0108*/ 	.word	0x00000040
        /*010c*/ 	.word	0x00000001
        /*0110*/ 	.word	0x00000001


	//----- nvinfo : EIATTR_CBANK_PARAM_SIZE
	.align		4
.L_39:
        /*0114*/ 	.byte	0x03, 0x19
        /*0116*/ 	.short	0x0050


	//----- nvinfo : EIATTR_PARAM_CBANK
	.align		4
        /*0118*/ 	.byte	0x04, 0x0a
        /*011a*/ 	.short	(.L_41 - .L_40)
	.align		4
.L_40:
        /*011c*/ 	.word	index@(.nv.constant0.matmul_kernel)
        /*0120*/ 	.short	0x0210
        /*0122*/ 	.short	0x0050


	//----- nvinfo : EIATTR_SW_WAR
	.align		4
.L_41:
        /*0124*/ 	.byte	0x04, 0x36
        /*0126*/ 	.short	(.L_43 - .L_42)
.L_42:
        /*0128*/ 	.word	0x00000008
.L_43:


//--------------------- .nv.callgraph             --------------------------
	.section	.nv.callgraph,"",@"SHT_CUDA_CALLGRAPH"
	.align	4
	.sectionentsize	8
	.align		4
        /*0000*/ 	.word	0x00000000
	.align		4
        /*0004*/ 	.word	0xffffffff
	.align		4
        /*0008*/ 	.word	0x00000000
	.align		4
        /*000c*/ 	.word	0xfffffffe
	.align		4
        /*0010*/ 	.word	0x00000000
	.align		4
        /*0014*/ 	.word	0xfffffffd
	.align		4
        /*0018*/ 	.word	0x00000000
	.align		4
        /*001c*/ 	.word	0xfffffffc


//--------------------- .text.matmul_kernel       --------------------------
	.section	.text.matmul_kernel,"ax",@progbits
	.align	128
        .global         matmul_kernel
        .type           matmul_kernel,@function
        .size           matmul_kernel,(.L_x_3 - matmul_kernel)
        .other          matmul_kernel,@"STO_CUDA_ENTRY STV_DEFAULT"
matmul_kernel:
.text.matmul_kernel:
[----:B------:R-:W-:Y:S08]  /*0000*/  LDC R1, c[0x0][0x28] ;  /* 0x00000a00ff017b82 */ /* 0x000ff00000000800 */
[----:B------:R-:W0:Y:S01]  /*0010*/  LDC.64 R30, c[0x0][0x228] ;  /* 0x00008a00ff1e7b82 */ /* 0x000e220000000a00 */
[----:B------:R-:W1:Y:S01]  /*0020*/  S2R R5, SR_CTAID.X ;  /* 0x0000000000057919 */ /* 0x000e620000002500 */
[----:B------:R-:W-:Y:S01]  /*0030*/  ULDC.64 UR12, c[0x0][0x208] ;  /* 0x00008200000c7ab9 */ /* 0x000fe20000000a00 */
[----:B------:R-:W2:Y:S05]  /*0040*/  S2R R233, SR_TID.X ;  /* 0x0000000000e97919 */ /* 0x000eaa0000002100 */
[----:B------:R-:W3:Y:S01]  /*0050*/  LDC R164, c[0x0][0x230] ;  /* 0x00008c00ffa47b82 */ /* 0x000ee20000000800 */
[----:B0-----:R-:W-:-:S05]  /*0060*/  VIADD R0, R31, 0x1f ;  /* 0x0000001f1f007836 */ /* 0x001fca0000000000 */
[----:B------:R-:W-:Y:S01]  /*0070*/  SHF.R.S32.HI R3, RZ, 0x1f, R0 ;  /* 0x0000001fff037819 */ /* 0x000fe20000011400 */
[----:B---3--:R-:W-:-:S03]  /*0080*/  VIADD R164, R164, 0x7f ;  /* 0x0000007fa4a47836 */ /* 0x008fc60000000000 */
[----:B------:R-:W-:Y:S02]  /*0090*/  LEA.HI R3, R3, R0, RZ, 0x5 ;  /* 0x0000000003037211 */ /* 0x000fe400078f28ff */
[----:B-1----:R-:W-:Y:S02]  /*00a0*/  IABS R8, R5 ;  /* 0x0000000500087213 */ /* 0x002fe40000000000 */
[----:B------:R-:W-:-:S05]  /*00b0*/  SHF.R.S32.HI R3, RZ, 0x5, R3 ;  /* 0x00000005ff037819 */ /* 0x000fca0000011403 */
[----:B------:R-:W-:-:S05]  /*00c0*/  IMAD.SHL.U32 R4, R3, 0x8, RZ ;  /* 0x0000000803047824 */ /* 0x000fca00078e00ff */
[-C--:B------:R-:W-:Y:S02]  /*00d0*/  IABS R7, R4.reuse ;  /* 0x0000000400077213 */ /* 0x080fe40000000000 */
[----:B------:R-:W-:Y:S02]  /*00e0*/  IABS R10, R4 ;  /* 0x00000004000a7213 */ /* 0x000fe40000000000 */
[----:B------:R-:W0:Y:S08]  /*00f0*/  I2F.RP R0, R7 ;  /* 0x0000000700007306 */ /* 0x000e300000209400 */
[----:B0-----:R-:W0:Y:S02]  /*0100*/  MUFU.RCP R0, R0 ;  /* 0x0000000000007308 */ /* 0x001e240000001000 */
[----:B0-----:R-:W-:-:S02]  /*0110*/  VIADD R2, R0, 0xffffffe ;  /* 0x0ffffffe00027836 */ /* 0x001fc40000000000 */
[----:B------:R-:W-:-:S04]  /*0120*/  IMAD.MOV R0, RZ, RZ, -R10 ;  /* 0x000000ffff007224 */ /* 0x000fc800078e0a0a */
[----:B------:R0:W1:Y:S02]  /*0130*/  F2I.FTZ.U32.TRUNC.NTZ R3, R2 ;  /* 0x0000000200037305 */ /* 0x000064000021f000 */
[----:B0-----:R-:W-:Y:S02]  /*0140*/  IMAD.MOV.U32 R2, RZ, RZ, RZ ;  /* 0x000000ffff027224 */ /* 0x001fe400078e00ff */
[----:B-1----:R-:W-:-:S04]  /*0150*/  IMAD.MOV R6, RZ, RZ, -R3 ;  /* 0x000000ffff067224 */ /* 0x002fc800078e0a03 */
[----:B------:R-:W-:Y:S02]  /*0160*/  IMAD R9, R6, R7, RZ ;  /* 0x0000000706097224 */ /* 0x000fe400078e02ff */
[----:B------:R-:W-:Y:S02]  /*0170*/  IMAD.MOV.U32 R6, RZ, RZ, R8 ;  /* 0x000000ffff067224 */ /* 0x000fe400078e0008 */
[----:B------:R-:W-:-:S06]  /*0180*/  IMAD.HI.U32 R3, R3, R9, R2 ;  /* 0x0000000903037227 */ /* 0x000fcc00078e0002 */
[----:B------:R-:W-:-:S04]  /*0190*/  IMAD.HI.U32 R3, R3, R6, RZ ;  /* 0x0000000603037227 */ /* 0x000fc800078e00ff */
[----:B------:R-:W-:-:S05]  /*01a0*/  IMAD R0, R3, R0, R6 ;  /* 0x0000000003007224 */ /* 0x000fca00078e0206 */
[----:B------:R-:W-:-:S13]  /*01b0*/  ISETP.GT.U32.AND P1, PT, R7, R0, PT ;  /* 0x000000000700720c */ /* 0x000fda0003f24070 */
[----:B------:R-:W-:Y:S02]  /*01c0*/  @!P1 IMAD.IADD R0, R0, 0x1, -R7 ;  /* 0x0000000100009824 */ /* 0x000fe400078e0a07 */
[----:B------:R-:W-:Y:S01]  /*01d0*/  @!P1 VIADD R3, R3, 0x1 ;  /* 0x0000000103039836 */ /* 0x000fe20000000000 */
[----:B------:R-:W-:Y:S02]  /*01e0*/  ISETP.NE.AND P1, PT, R4, RZ, PT ;  /* 0x000000ff0400720c */ /* 0x000fe40003f25270 */
[----:B------:R-:W-:Y:S02]  /*01f0*/  ISETP.GE.U32.AND P0, PT, R0, R7, PT ;  /* 0x000000070000720c */ /* 0x000fe40003f06070 */
[----:B------:R-:W-:-:S04]  /*0200*/  LOP3.LUT R0, R5, R4, RZ, 0x3c, !PT ;  /* 0x0000000405007212 */ /* 0x000fc800078e3cff */
[----:B------:R-:W-:Y:S01]  /*0210*/  ISETP.GE.AND P2, PT, R0, RZ, PT ;  /* 0x000000ff0000720c */ /* 0x000fe20003f46270 */
[----:B------:R-:W-:-:S06]  /*0220*/  VIADD R0, R30, 0xf ;  /* 0x0000000f1e007836 */ /* 0x000fcc0000000000 */
[----:B------:R-:W-:-:S04]  /*0230*/  @P0 VIADD R3, R3, 0x1 ;  /* 0x0000000103030836 */ /* 0x000fc80000000000 */
[----:B------:R-:W-:Y:S01]  /*0240*/  IMAD.MOV.U32 R2, RZ, RZ, R3 ;  /* 0x000000ffff027224 */ /* 0x000fe200078e0003 */
[----:B------:R-:W-:-:S03]  /*0250*/  SHF.R.S32.HI R3, RZ, 0x1f, R0 ;  /* 0x0000001fff037819 */ /* 0x000fc60000011400 */
[----:B------:R-:W-:Y:S01]  /*0260*/  @!P2 IMAD.MOV R2, RZ, RZ, -R2 ;  /* 0x000000ffff02a224 */ /* 0x000fe200078e0a02 */
[----:B------:R-:W-:Y:S02]  /*0270*/  @!P1 LOP3.LUT R2, RZ, R4, RZ, 0x33, !PT ;  /* 0x00000004ff029212 */ /* 0x000fe400078e33ff */
[----:B------:R-:W-:-:S03]  /*0280*/  LEA.HI R3, R3, R0, RZ, 0x4 ;  /* 0x0000000003037211 */ /* 0x000fc600078f20ff */
[----:B------:R-:W-:Y:S02]  /*0290*/  IMAD.SHL.U32 R234, R2, 0x8, RZ ;  /* 0x0000000802ea7824 */ /* 0x000fe400078e00ff */
[----:B------:R-:W-:-:S03]  /*02a0*/  IMAD.MOV R2, RZ, RZ, -R2 ;  /* 0x000000ffff027224 */ /* 0x000fc600078e0a02 */
[----:B------:R-:W-:Y:S01]  /*02b0*/  LEA.HI.SX32 R3, R3, -R234, 0x1c ;  /* 0x800000ea03037211 */ /* 0x000fe200078fe2ff */
[----:B------:R-:W-:-:S03]  /*02c0*/  IMAD R4, R4, R2, R5 ;  /* 0x0000000204047224 */ /* 0x000fc600078e0205 */
[----:B------:R-:W-:Y:S02]  /*02d0*/  VIMNMX R11, R3, 0x8, PT ;  /* 0x00000008030b7848 */ /* 0x000fe40003fe0100 */
[----:B------:R-:W-:Y:S02]  /*02e0*/  IABS R9, R4 ;  /* 0x0000000400097213 */ /* 0x000fe40000000000 */
[----:B------:R-:W-:-:S04]  /*02f0*/  IABS R7, R11 ;  /* 0x0000000b00077213 */ /* 0x000fc80000000000 */
[----:B------:R-:W0:Y:S08]  /*0300*/  I2F.RP R0, R7 ;  /* 0x0000000700007306 */ /* 0x000e300000209400 */
[----:B0-----:R-:W0:Y:S02]  /*0310*/  MUFU.RCP R0, R0 ;  /* 0x0000000000007308 */ /* 0x001e240000001000 */
[----:B0-----:R-:W-:-:S06]  /*0320*/  VIADD R3, R0, 0xffffffe ;  /* 0x0ffffffe00037836 */ /* 0x001fcc0000000000 */
[----:B------:R-:W0:Y:S02]  /*0330*/  F2I.FTZ.U32.TRUNC.NTZ R3, R3 ;  /* 0x0000000300037305 */ /* 0x000e24000021f000 */
[----:B0-----:R-:W-:-:S04]  /*0340*/  IMAD.MOV R6, RZ, RZ, -R3 ;  /* 0x000000ffff067224 */ /* 0x001fc800078e0a03 */
[----:B------:R-:W-:Y:S01]  /*0350*/  IMAD.MOV.U32 R2, RZ, RZ, R6 ;  /* 0x000000ffff027224 */ /* 0x000fe200078e0006 */
[----:B------:R-:W-:-:S03]  /*0360*/  IABS R6, R11 ;  /* 0x0000000b00067213 */ /* 0x000fc60000000000 */
[----:B------:R-:W-:Y:S02]  /*0370*/  IMAD R5, R2, R7, RZ ;  /* 0x0000000702057224 */ /* 0x000fe400078e02ff */
[----:B------:R-:W-:Y:S02]  /*0380*/  IMAD.MOV.U32 R2, RZ, RZ, RZ ;  /* 0x000000ffff027224 */ /* 0x000fe400078e00ff */
[----:B------:R-:W-:Y:S02]  /*0390*/  IMAD.MOV R0, RZ, RZ, -R6 ;  /* 0x000000ffff007224 */ /* 0x000fe400078e0a06 */
[----:B------:R-:W-:Y:S01]  /*03a0*/  IMAD.HI.U32 R2, R3, R5, R2 ;  /* 0x0000000503027227 */ /* 0x000fe200078e0002 */
[----:B--2---:R-:W-:-:S05]  /*03b0*/  LOP3.LUT R3, R233, 0xf, RZ, 0xc0, !PT ;  /* 0x0000000fe9037812 */ /* 0x004fca00078ec0ff */
        /* <DEDUP_REMOVED lines=8> */
[----:B------:R-:W-:-:S07]  /*0440*/  ISETP.GE.AND P2, PT, R0, RZ, PT ;  /* 0x000000ff0000720c */ /* 0x000fce0003f46270 */
[----:B------:R-:W-:Y:S01]  /*0450*/  @P0 VIADD R2, R2, 0x1 ;  /* 0x0000000102020836 */ /* 0x000fe20000000000 */
[----:B------:R-:W-:-:S05]  /*0460*/  ISETP.GT.AND P0, PT, R164, 0x7f, PT ;  /* 0x0000007fa400780c */ /* 0x000fca0003f04270 */
[----:B------:R-:W-:Y:S01]  /*0470*/  @!P2 IMAD.MOV R2, RZ, RZ, -R2 ;  /* 0x000000ffff02a224 */ /* 0x000fe200078e0a02 */
[----:B------:R-:W-:-:S05]  /*0480*/  @!P1 LOP3.LUT R2, RZ, R11, RZ, 0x33, !PT ;  /* 0x0000000bff029212 */ /* 0x000fca00078e33ff */
[----:B------:R-:W-:Y:S02]  /*0490*/  IMAD.MOV R0, RZ, RZ, -R2 ;  /* 0x000000ffff007224 */ /* 0x000fe400078e0a02 */
[----:B------:R-:W-:Y:S01]  /*04a0*/  @!P0 IMAD.SHL.U32 R252, R233, 0x2, RZ ;  /* 0x00000002e9fc8824 */ /* 0x000fe200078e00ff */
[----:B------:R-:W-:Y:S01]  /*04b0*/  @!P0 CS2R R128, SRZ ;  /* 0x0000000000808805 */ /* 0x000fe2000001ff00 */
[----:B------:R-:W-:Y:S01]  /*04c0*/  IMAD R0, R11, R0, R4 ;  /* 0x000000000b007224 */ /* 0x000fe200078e0204 */
[----:B------:R-:W-:Y:S01]  /*04d0*/  SHF.R.U32.HI R4, RZ, 0x4, R233 ;  /* 0x00000004ff047819 */ /* 0x000fe200000116e9 */
[----:B------:R-:W-:Y:S01]  /*04e0*/  @!P0 IMAD.SHL.U32 R251, R233, 0x40, RZ ;  /* 0x00000040e9fb8824 */ /* 0x000fe200078e00ff */
[----:B------:R-:W-:Y:S01]  /*04f0*/  @!P0 CS2R R130, SRZ ;  /* 0x0000000000828805 */ /* 0x000fe2000001ff00 */
[----:B------:R-:W-:Y:S01]  /*0500*/  IMAD.IADD R234, R234, 0x1, R0 ;  /* 0x00000001eaea7824 */ /* 0x000fe200078e0200 */
[----:B------:R-:W-:Y:S01]  /*0510*/  SGXT.U32 R0, R4, 0x2 ;  /* 0x000000020400781a */ /* 0x000fe20000000000 */
[----:B------:R-:W-:-:S02]  /*0520*/  IMAD.SHL.U32 R165, R2, 0x20, RZ ;  /* 0x0000002002a57824 */ /* 0x000fc400078e00ff */
[----:B------:R-:W-:Y:S01]  /*0530*/  IMAD R234, R234, 0x10, R3 ;  /* 0x00000010eaea7824 */ /* 0x000fe200078e0203 */
[----:B------:R-:W-:Y:S06]  /*0540*/  @!P0 BRA `(.L_x_0) ;  /* 0x0000004c00888947 */ /* 0x000fec0003800000 */
[----:B------:R-:W-:Y:S01]  /*0550*/  IABS R14, R30 ;  /* 0x0000001e000e7213 */ /* 0x000fe20000000000 */
[C---:B------:R-:W-:Y:S01]  /*0560*/  VIADD R10, R165.reuse, 0x1e ;  /* 0x0000001ea50a7836 */ /* 0x040fe20000000000 */
[----:B------:R-:W-:Y:S01]  /*0570*/  IABS R39, R31 ;  /* 0x0000001f00277213 */ /* 0x000fe20000000000 */
[C---:B------:R-:W-:Y:S01]  /*0580*/  VIADD R11, R165.reuse, 0x1d ;  /* 0x0000001da50b7836 */ /* 0x040fe20000000000 */
[----:B------:R-:W0:Y:S01]  /*0590*/  I2F.RP R7, R14 ;  /* 0x0000000e00077306 */ /* 0x000e220000209400 */
[----:B------:R-:W-:Y:S01]  /*05a0*/  IABS R8, R234 ;  /* 0x000000ea00087213 */ /* 0x000fe20000000000 */
[C---:B------:R-:W-:Y:S01]  /*05b0*/  VIADD R13, R165.reuse, 0x1c ;  /* 0x0000001ca50d7836 */ /* 0x040fe20000000000 */
[----:B------:R-:W-:Y:S01]  /*05c0*/  ISETP.GE.AND P2, PT, R10, RZ, PT ;  /* 0x000000ff0a00720c */ /* 0x000fe20003f46270 */
[C---:B------:R-:W-:Y:S01]  /*05d0*/  VIADD R15, R165.reuse, 0x1b ;  /* 0x0000001ba50f7836 */ /* 0x040fe20000000000 */
[----:B------:R-:W-:Y:S01]  /*05e0*/  ISETP.GE.AND P4, PT, R234, RZ, PT ;  /* 0x000000ffea00720c */ /* 0x000fe20003f86270 */
[C---:B------:R-:W-:Y:S01]  /*05f0*/  VIADD R16, R165.reuse, 0x1a ;  /* 0x0000001aa5107836 */ /* 0x040fe20000000000 */
[----:B------:R-:W-:Y:S01]  /*0600*/  ULDC UR6, c[0x0][0x23c] ;  /* 0x00008f0000067ab9 */ /* 0x000fe20000000800 */
[----:B------:R-:W1:Y:S01]  /*0610*/  I2F.RP R6, R39 ;  /* 0x0000002700067306 */ /* 0x000e620000209400 */
[----:B------:R-:W-:Y:S01]  /*0620*/  IABS R12, R15 ;  /* 0x0000000f000c7213 */ /* 0x000fe20000000000 */
[C---:B------:R-:W-:Y:S01]  /*0630*/  VIADD R17, R165.reuse, 0x19 ;  /* 0x00000019a5117836 */ /* 0x040fe20000000000 */
[----:B------:R-:W-:Y:S01]  /*0640*/  ULDC UR4, c[0x0][0x240] ;  /* 0x0000900000047ab9 */ /* 0x000fe20000000800 */
[C---:B------:R-:W-:Y:S01]  /*0650*/  VIADD R19, R165.reuse, 0x16 ;  /* 0x00000016a5137836 */ /* 0x040fe20000000000 */
[----:B------:R-:W-:Y:S01]  /*0660*/  ULDC UR5, c[0x0][0x234] ;  /* 0x00008d0000057ab9 */ /* 0x000fe20000000800 */
[C---:B------:R-:W-:Y:S01]  /*0670*/  VIADD R21, R165.reuse, 0x14 ;  /* 0x00000014a5157836 */ /* 0x040fe20000000000 */
[----:B------:R-:W-:Y:S01]  /*0680*/  ULDC.64 UR8, c[0x0][0x210] ;  /* 0x0000840000087ab9 */ /* 0x000fe20000000a00 */
[----:B0-----:R-:W0:Y:S01]  /*0690*/  MUFU.RCP R7, R7 ;  /* 0x0000000700077308 */ /* 0x001e220000001000 */
[----:B------:R-:W-:Y:S01]  /*06a0*/  IABS R18, R19 ;  /* 0x0000001300127213 */ /* 0x000fe20000000000 */
[C---:B------:R-:W-:Y:S01]  /*06b0*/  VIADD R23, R165.reuse, 0x12 ;  /* 0x00000012a5177836 */ /* 0x040fe20000000000 */
[C---:B------:R-:W-:Y:S01]  /*06c0*/  LOP3.LUT R237, R0.reuse, 0x34, RZ, 0xfc, !PT ;  /* 0x0000003400ed7812 */ /* 0x040fe200078efcff */
[C---:B------:R-:W-:Y:S01]  /*06d0*/  VIADD R25, R165.reuse, 0x10 ;  /* 0x00000010a5197836 */ /* 0x040fe20000000000 */
[C---:B------:R-:W-:Y:S01]  /*06e0*/  LOP3.LUT R236, R0.reuse, 0x38, RZ, 0xfc, !PT ;  /* 0x0000003800ec7812 */ /* 0x040fe200078efcff */
[C---:B------:R-:W-:Y:S01]  /*06f0*/  VIADD R27, R165.reuse, 0xe ;  /* 0x0000000ea51b7836 */ /* 0x040fe20000000000 */
[----:B------:R-:W-:Y:S01]  /*0700*/  IABS R20, R23 ;  /* 0x0000001700147213 */ /* 0x000fe20000000000 */
[----:B-1----:R-:W1:Y:S01]  /*0710*/  MUFU.RCP R6, R6 ;  /* 0x0000000600067308 */ /* 0x002e620000001000 */
[----:B------:R-:W-:Y:S01]  /*0720*/  IABS R22, R25 ;  /* 0x0000001900167213 */ /* 0x000fe20000000000 */
[C---:B------:R-:W-:Y:S01]  /*0730*/  VIADD R42, R165.reuse, 0x9 ;  /* 0x00000009a52a7836 */ /* 0x040fe20000000000 */
[----:B------:R-:W-:Y:S01]  /*0740*/  IABS R26, R27 ;  /* 0x0000001b001a7213 */ /* 0x000fe20000000000 */
[C---:B------:R-:W-:Y:S01]  /*0750*/  VIADD R41, R165.reuse, 0xa ;  /* 0x0000000aa5297836 */ /* 0x040fe20000000000 */
[C---:B------:R-:W-:Y:S01]  /*0760*/  LOP3.LUT R235, R0.reuse, 0x40, RZ, 0xfc, !PT ;  /* 0x0000004000eb7812 */ /* 0x040fe200078efcff */
[C---:B------:R-:W-:Y:S01]  /*0770*/  VIADD R43, R165.reuse, 0x8 ;  /* 0x00000008a52b7836 */ /* 0x040fe20000000000 */
[----:B------:R-:W-:Y:S01]  /*0780*/  IABS R36, R42 ;  /* 0x0000002a00247213 */ /* 0x000fe20000000000 */
[----:B------:R-:W-:Y:S01]  /*0790*/  VIADD R45, R165, 0x6 ;  /* 0x00000006a52d7836 */ /* 0x000fe20000000000 */
[----:B------:R-:W-:Y:S01]  /*07a0*/  IABS R34, R41 ;  /* 0x0000002900227213 */ /* 0x000fe20000000000 */
[----:B0-----:R-:W-:Y:S01]  /*07b0*/  VIADD R4, R7, 0xffffffe ;  /* 0x0ffffffe07047836 */ /* 0x001fe20000000000 */
[C---:B------:R-:W-:Y:S01]  /*07c0*/  LOP3.LUT R241, R0.reuse, 0x28, RZ, 0xfc, !PT ;  /* 0x0000002800f17812 */ /* 0x040fe200078efcff */
[C---:B------:R-:W-:Y:S01]  /*07d0*/  VIADD R44, R165.reuse, 0x7 ;  /* 0x00000007a52c7836 */ /* 0x040fe20000000000 */
[C---:B------:R-:W-:Y:S01]  /*07e0*/  LOP3.LUT R240, R0.reuse, 0x2c, RZ, 0xfc, !PT ;  /* 0x0000002c00f07812 */ /* 0x040fe200078efcff */
[----:B------:R0:W2:Y:S01]  /*07f0*/  F2I.FTZ.U32.TRUNC.NTZ R5, R4 ;  /* 0x0000000400057305 */ /* 0x0000a2000021f000 */
[C---:B------:R-:W-:Y:S01]  /*0800*/  VIADD R46, R165.reuse, 0x5 ;  /* 0x00000005a52e7836 */ /* 0x040fe20000000000 */
[----:B------:R-:W-:Y:S01]  /*0810*/  LOP3.LUT R238, R0, 0x30, RZ, 0xfc, !PT ;  /* 0x0000003000ee7812 */ /* 0x000fe200078efcff */
[----:B-1----:R-:W-:Y:S01]  /*0820*/  VIADD R2, R6, 0xffffffe ;  /* 0x0ffffffe06027836 */ /* 0x002fe20000000000 */
[----:B------:R-:W-:Y:S01]  /*0830*/  IABS R6, R10 ;  /* 0x0000000a00067213 */ /* 0x000fe20000000000 */
[C---:B------:R-:W-:Y:S01]  /*0840*/  VIADD R47, R165.reuse, 0x4 ;  /* 0x00000004a52f7836 */ /* 0x040fe20000000000 */
[----:B------:R-:W-:Y:S01]  /*0850*/  IABS R10, R13 ;  /* 0x0000000d000a7213 */ /* 0x000fe20000000000 */
[C---:B------:R-:W-:Y:S01]  /*0860*/  VIADD R48, R165.reuse, 0x3 ;  /* 0x00000003a5307836 */ /* 0x040fe20000000000 */
[----:B------:R1:W3:Y:S01]  /*0870*/  F2I.FTZ.U32.TRUNC.NTZ R3, R2 ;  /* 0x0000000200037305 */ /* 0x0002e2000021f000 */
[----:B0-----:R-:W-:Y:S01]  /*0880*/  IMAD.MOV.U32 R4, RZ, RZ, RZ ;  /* 0x000000ffff047224 */ /* 0x001fe200078e00ff */
[----:B------:R-:W-:Y:S01]  /*0890*/  IABS R38, R46 ;  /* 0x0000002e00267213 */ /* 0x000fe20000000000 */
[C---:B------:R-:W-:Y:S01]  /*08a0*/  VIADD R49, R165.reuse, 0x2 ;  /* 0x00000002a5317836 */ /* 0x040fe20000000000 */
[----:B------:R-:W-:Y:S01]  /*08b0*/  IABS R40, R47 ;  /* 0x0000002f00287213 */ /* 0x000fe20000000000 */
[----:B------:R-:W-:Y:S01]  /*08c0*/  VIADD R50, R165, 0x1 ;  /* 0x00000001a5327836 */ /* 0x000fe20000000000 */
[C---:B------:R-:W-:Y:S01]  /*08d0*/  LOP3.LUT R244, R0.reuse, 0x1c, RZ, 0xfc, !PT ;  /* 0x0000001c00f47812 */ /* 0x040fe200078efcff */
[--C-:B--2---:R-:W-:Y:S01]  /*08e0*/  IMAD.MOV R9, RZ, RZ, -R5.reuse ;  /* 0x000000ffff097224 */ /* 0x104fe200078e0a05 */
[C---:B------:R-:W-:Y:S01]  /*08f0*/  LOP3.LUT R243, R0.reuse, 0x20, RZ, 0xfc, !PT ;  /* 0x0000002000f37812 */ /* 0x040fe200078efcff */
[----:B-1----:R-:W-:Y:S01]  /*0900*/  IMAD.MOV.U32 R2, RZ, RZ, RZ ;  /* 0x000000ffff027224 */ /* 0x002fe200078e00ff */
[----:B------:R-:W-:Y:S01]  /*0910*/  IABS R37, R50 ;  /* 0x0000003200257213 */ /* 0x000fe20000000000 */
[----:B------:R-:W-:Y:S01]  /*0920*/  IMAD R9, R9, R14, RZ ;  /* 0x0000000e09097224 */ /* 0x000fe200078e02ff */
[C---:B------:R-:W-:Y:S01]  /*0930*/  LOP3.LUT R242, R0.reuse, 0x24, RZ, 0xfc, !PT ;  /* 0x0000002400f27812 */ /* 0x040fe200078efcff */
[----:B------:R-:W-:Y:S01]  /*0940*/  IMAD.SHL.U32 R252, R233, 0x2, RZ ;  /* 0x00000002e9fc7824 */ /* 0x000fe200078e00ff */
[C---:B------:R-:W-:Y:S01]  /*0950*/  LOP3.LUT R247, R0.reuse, 0x10, RZ, 0xfc, !PT ;  /* 0x0000001000f77812 */ /* 0x040fe200078efcff */
[----:B------:R-:W-:Y:S01]  /*0960*/  IMAD.HI.U32 R5, R5, R9, R4 ;  /* 0x0000000905057227 */ /* 0x000fe200078e0004 */
[----:B------:R-:W-:-:S02]  /*0970*/  LOP3.LUT R246, R0, 0x14, RZ, 0xfc, !PT ;  /* 0x0000001400f67812 */ /* 0x000fc400078efcff */
[----:B------:R-:W-:Y:S02]  /*0980*/  CS2R R136, SRZ ;  /* 0x0000000000887805 */ /* 0x000fe4000001ff00 */
[C---:B------:R-:W-:Y:S01]  /*0990*/  LOP3.LUT R245, R0.reuse, 0x18, RZ, 0xfc, !PT ;  /* 0x0000001800f57812 */ /* 0x040fe200078efcff */
[----:B---3--:R-:W-:Y:S01]  /*09a0*/  IMAD.MOV R4, RZ, RZ, -R3 ;  /* 0x000000ffff047224 */ /* 0x008fe200078e0a03 */
[----:B------:R-:W-:Y:S01]  /*09b0*/  LEA.HI R232, R233, 0x7c, RZ, 0x1c ;  /* 0x0000007ce9e87811 */ /* 0x000fe200078fe0ff */
[----:B------:R-:W-:Y:S01]  /*09c0*/  IMAD.HI.U32 R5, R5, R8, RZ ;  /* 0x0000000805057227 */ /* 0x000fe200078e00ff */
[----:B------:R-:W-:Y:S02]  /*09d0*/  LEA.HI R231, R233, 0x3c, RZ, 0x1c ;  /* 0x0000003ce9e77811 */ /* 0x000fe400078fe0ff */
[----:B------:R-:W-:Y:S02]  /*09e0*/  CS2R R138, SRZ ;  /* 0x00000000008a7805 */ /* 0x000fe4000001ff00 */
[----:B------:R-:W-:Y:S01]  /*09f0*/  LOP3.LUT R230, R0, 0x78, RZ, 0xfc, !PT ;  /* 0x0000007800e67812 */ /* 0x000fe200078efcff */
[----:B------:R-:W-:Y:S01]  /*0a00*/  IMAD R7, R4, R39, RZ ;  /* 0x0000002704077224 */ /* 0x000fe200078e02ff */
[C---:B------:R-:W-:Y:S01]  /*0a10*/  LOP3.LUT R229, R0.reuse, 0x74, RZ, 0xfc, !PT ;  /* 0x0000007400e57812 */ /* 0x040fe200078efcff */
[----:B------:R-:W-:Y:S01]  /*0a20*/  VIADD R9, R165, 0x1f ;  /* 0x0000001fa5097836 */ /* 0x000fe20000000000 */
[C---:B------:R-:W-:Y:S01]  /*0a30*/  LOP3.LUT R228, R0.reuse, 0x70, RZ, 0xfc, !PT ;  /* 0x0000007000e47812 */ /* 0x040fe200078efcff */
[----:B------:R-:W-:Y:S01]  /*0a40*/  IMAD.MOV R5, RZ, RZ, -R5 ;  /* 0x000000ffff057224 */ /* 0x000fe200078e0a05 */
[----:B------:R-:W-:Y:S01]  /*0a50*/  LOP3.LUT R227, R0, 0x6c, RZ, 0xfc, !PT ;  /* 0x0000006c00e37812 */ /* 0x000fe200078efcff */
[----:B------:R-:W-:Y:S01]  /*0a60*/  IMAD.HI.U32 R3, R3, R7, R2 ;  /* 0x0000000703037227 */ /* 0x000fe200078e0002 */
[----:B------:R-:W-:-:S02]  /*0a70*/  IABS R4, R9 ;  /* 0x0000000900047213 */ /* 0x000fc40000000000 */
[----:B------:R-:W-:Y:S02]  /*0a80*/  CS2R R128, SRZ ;  /* 0x0000000000807805 */ /* 0x000fe4000001ff00 */
[----:B------:R-:W-:Y:S01]  /*0a90*/  ISETP.GE.AND P1, PT, R9, RZ, PT ;  /* 0x000000ff0900720c */ /* 0x000fe20003f26270 */
[----:B------:R-:W-:Y:S01]  /*0aa0*/  IMAD R7, R14, R5, R8 ;  /* 0x000000050e077224 */ /* 0x000fe200078e0208 */
[----:B------:R-:W-:Y:S01]  /*0ab0*/  IABS R8, R11 ;  /* 0x0000000b00087213 */ /* 0x000fe20000000000 */
[C---:B------:R-:W-:Y:S01]  /*0ac0*/  IMAD.HI.U32 R2, R3.reuse, R4, RZ ;  /* 0x0000000403027227 */ /* 0x040fe200078e00ff */
[----:B------:R-:W-:Y:S02]  /*0ad0*/  LOP3.LUT R226, R0, 0x68, RZ, 0xfc, !PT ;  /* 0x0000006800e27812 */ /* 0x000fe400078efcff */
[----:B------:R-:W-:Y:S02]  /*0ae0*/  CS2R R130, SRZ ;  /* 0x0000000000827805 */ /* 0x000fe4000001ff00 */
[----:B------:R-:W-:Y:S01]  /*0af0*/  ISETP.GT.U32.AND P0, PT, R14, R7, PT ;  /* 0x000000070e00720c */ /* 0x000fe20003f04070 */
[----:B------:R-:W-:Y:S01]  /*0b00*/  IMAD.MOV R5, RZ, RZ, -R2 ;  /* 0x000000ffff057224 */ /* 0x000fe200078e0a02 */
[C---:B------:R-:W-:Y:S01]  /*0b10*/  LOP3.LUT R225, R0.reuse, 0x64, RZ, 0xfc, !PT ;  /* 0x0000006400e17812 */ /* 0x040fe200078efcff */
[----:B------:R-:W-:Y:S01]  /*0b20*/  IMAD.HI.U32 R2, R3, R6, RZ ;  /* 0x0000000603027227 */ /* 0x000fe200078e00ff */
[C---:B------:R-:W-:Y:S01]  /*0b30*/  LOP3.LUT R224, R0.reuse, 0x60, RZ, 0xfc, !PT ;  /* 0x0000006000e07812 */ /* 0x040fe200078efcff */
[----:B------:R-:W-:Y:S01]  /*0b40*/  ULDC UR10, c[0x0][0x230] ;  /* 0x00008c00000a7ab9 */ /* 0x000fe20000000800 */
[C---:B------:R-:W-:Y:S01]  /*0b50*/  LOP3.LUT R223, R0.reuse, 0x5c, RZ, 0xfc, !PT ;  /* 0x0000005c00df7812 */ /* 0x040fe200078efcff */
[----:B------:R-:W-:Y:S01]  /*0b60*/  IMAD R4, R39, R5, R4 ;  /* 0x0000000527047224 */ /* 0x000fe200078e0204 */
[C---:B------:R-:W-:Y:S01]  /*0b70*/  LOP3.LUT R222, R0.reuse, 0x58, RZ, 0xfc, !PT ;  /* 0x0000005800de7812 */ /* 0x040fe200078efcff */
[----:B------:R-:W-:Y:S01]  /*0b80*/  IMAD.MOV R2, RZ, RZ, -R2 ;  /* 0x000000ffff027224 */ /* 0x000fe200078e0a02 */
[C---:B------:R-:W-:Y:S01]  /*0b90*/  LOP3.LUT R220, R0.reuse, 0x54, RZ, 0xfc, !PT ;  /* 0x0000005400dc7812 */ /* 0x040fe200078efcff */
[----:B------:R-:W-:Y:S01]  /*0ba0*/  IMAD.HI.U32 R5, R3, R8, RZ ;  /* 0x0000000803057227 */ /* 0x000fe200078e00ff */
[----:B------:R-:W-:-:S02]  /*0bb0*/  LOP3.LUT R219, R0, 0x50, RZ, 0xfc, !PT ;  /* 0x0000005000db7812 */ /* 0x000fc400078efcff */
[C---:B------:R-:W-:Y:S01]  /*0bc0*/  LOP3.LUT R218, R0.reuse, 0x4c, RZ, 0xfc, !PT ;  /* 0x0000004c00da7812 */ /* 0x040fe200078efcff */
[----:B------:R-:W-:Y:S01]  /*0bd0*/  @!P0 IMAD.IADD R7, R7, 0x1, -R14 ;  /* 0x0000000107078824 */ /* 0x000fe200078e0a0e */
[C---:B------:R-:W-:Y:S01]  /*0be0*/  ISETP.GT.U32.AND P0, PT, R39.reuse, R4, PT ;  /* 0x000000042700720c */ /* 0x040fe20003f04070 */
[----:B------:R-:W-:Y:S01]  /*0bf0*/  IMAD R6, R39, R2, R6 ;  /* 0x0000000227067224 */ /* 0x000fe200078e0206 */
[----:B------:R-:W-:Y:S01]  /*0c00*/  LOP3.LUT R217, R0, 0x48, RZ, 0xfc, !PT ;  /* 0x0000004800d97812 */ /* 0x000fe200078efcff */
[----:B------:R-:W-:Y:S01]  /*0c10*/  IMAD.MOV R5, RZ, RZ, -R5 ;  /* 0x000000ffff057224 */ /* 0x000fe200078e0a05 */
[----:B------:R-:W-:Y:S01]  /*0c20*/  ISETP.GT.U32.AND P3, PT, R14, R7, PT ;  /* 0x000000070e00720c */ /* 0x000fe20003f64070 */
[----:B------:R-:W-:Y:S01]  /*0c30*/  IMAD.HI.U32 R2, R3, R10, RZ ;  /* 0x0000000a03027227 */ /* 0x000fe200078e00ff */
[C---:B------:R-:W-:Y:S02]  /*0c40*/  ISETP.GT.U32.AND P5, PT, R39.reuse, R6, PT ;  /* 0x000000062700720c */ /* 0x040fe40003fa4070 */
[C---:B------:R-:W-:Y:S01]  /*0c50*/  LOP3.LUT R166, R0.reuse, 0x44, RZ, 0xfc, !PT ;  /* 0x0000004400a67812 */ /* 0x040fe200078efcff */
[----:B------:R-:W-:Y:S01]  /*0c60*/  IMAD R8, R39, R5, R8 ;  /* 0x0000000527087224 */ /* 0x000fe200078e0208 */
[C---:B------:R-:W-:Y:S01]  /*0c70*/  LOP3.LUT R250, R0.reuse, 0x4, RZ, 0xfc, !PT ;  /* 0x0000000400fa7812 */ /* 0x040fe200078efcff */
[----:B------:R-:W-:Y:S01]  /*0c80*/  IMAD.HI.U32 R5, R3, R12, RZ ;  /* 0x0000000c03057227 */ /* 0x000fe200078e00ff */
[----:B------:R-:W-:-:S02]  /*0c90*/  LOP3.LUT R249, R0, 0x8, RZ, 0xfc, !PT ;  /* 0x0000000800f97812 */ /* 0x000fc400078efcff */
[----:B------:R-:W-:Y:S01]  /*0ca0*/  ISETP.GT.U32.AND P6, PT, R39, R8, PT ;  /* 0x000000082700720c */ /* 0x000fe20003fc4070 */
[--C-:B------:R-:W-:Y:S01]  /*0cb0*/  @!P0 IMAD.IADD R4, R4, 0x1, -R39.reuse ;  /* 0x0000000104048824 */ /* 0x100fe200078e0a27 */
[----:B------:R-:W-:Y:S01]  /*0cc0*/  LOP3.LUT R248, R0, 0xc, RZ, 0xfc, !PT ;  /* 0x0000000c00f87812 */ /* 0x000fe200078efcff */
[----:B------:R-:W-:Y:S01]  /*0cd0*/  @!P3 IMAD.IADD R7, R7, 0x1, -R14 ;  /* 0x000000010707b824 */ /* 0x000fe200078e0a0e */
[----:B------:R-:W-:Y:S01]  /*0ce0*/  IABS R14, R16 ;  /* 0x00000010000e7213 */ /* 0x000fe20000000000 */
[----:B------:R-:W-:Y:S01]  /*0cf0*/  IMAD.MOV R9, RZ, RZ, -R2 ;  /* 0x000000ffff097224 */ /* 0x000fe200078e0a02 */
[C---:B------:R-:W-:Y:S01]  /*0d00*/  ISETP.GT.U32.AND P0, PT, R39.reuse, R4, PT ;  /* 0x000000042700720c */ /* 0x040fe20003f04070 */
[----:B------:R-:W-:Y:S01]  /*0d10*/  @!P5 IMAD.IADD R6, R6, 0x1, -R39 ;  /* 0x000000010606d824 */ /* 0x000fe200078e0a27 */
[----:B------:R-:W-:Y:S01]  /*0d20*/  ISETP.NE.AND P3, PT, R30, RZ, PT ;  /* 0x000000ff1e00720c */ /* 0x000fe20003f65270 */
[----:B------:R-:W-:Y:S02]  /*0d30*/  IMAD.MOV R5, RZ, RZ, -R5 ;  /* 0x000000ffff057224 */ /* 0x000fe400078e0a05 */
[----:B------:R-:W-:Y:S01]  /*0d40*/  IMAD.MOV.U32 R2, RZ, RZ, R7 ;  /* 0x000000ffff027224 */ /* 0x000fe200078e0007 */
[C---:B------:R-:W-:Y:S01]  /*0d50*/  ISETP.GT.U32.AND P5, PT, R39.reuse, R6, PT ;  /* 0x000000062700720c */ /* 0x040fe20003fa4070 */
[----:B------:R-:W-:-:S02]  /*0d60*/  IMAD R9, R39, R9, R10 ;  /* 0x0000000927097224 */ /* 0x000fc400078e020a */
[----:B------:R-:W-:Y:S01]  /*0d70*/  IMAD R10, R39, R5, R12 ;  /* 0x00000005270a7224 */ /* 0x000fe200078e020c */
[----:B------:R-:W-:Y:S01]  /*0d80*/  IABS R12, R17 ;  /* 0x00000011000c7213 */ /* 0x000fe20000000000 */
[----:B------:R-:W-:-:S04]  /*0d90*/  IMAD.HI.U32 R5, R3, R14, RZ ;  /* 0x0000000e03057227 */ /* 0x000fc800078e00ff */
[----:B------:R-:W-:Y:S01]  /*0da0*/  @!P4 IMAD.MOV R2, RZ, RZ, -R2 ;  /* 0x000000ffff02c224 */ /* 0x000fe200078e0a02 */
[----:B------:R-:W-:Y:S01]  /*0db0*/  ISETP.GE.AND P4, PT, R11, RZ, PT ;  /* 0x000000ff0b00720c */ /* 0x000fe20003f86270 */
[----:B------:R-:W-:Y:S01]  /*0dc0*/  @!P0 IMAD.IADD R4, R4, 0x1, -R39 ;  /* 0x0000000104048824 */ /* 0x000fe200078e0a27 */
[----:B------:R-:W-:Y:S01]  /*0dd0*/  @!P3 LOP3.LUT R2, RZ, R30, RZ, 0x33, !PT ;  /* 0x0000001eff02b212 */ /* 0x000fe200078e33ff */
[----:B------:R-:W-:Y:S01]  /*0de0*/  IMAD.MOV R11, RZ, RZ, -R5 ;  /* 0x000000ffff0b7224 */ /* 0x000fe200078e0a05 */
[----:B------:R-:W-:Y:S01]  /*0df0*/  ISETP.GE.AND P0, PT, R13, RZ, PT ;  /* 0x000000ff0d00720c */ /* 0x000fe20003f06270 */
[----:B------:R-:W-:Y:S02]  /*0e00*/  IMAD.MOV.U32 R5, RZ, RZ, R4 ;  /* 0x000000ffff057224 */ /* 0x000fe400078e0004 */
[C---:B------:R-:W-:Y:S02]  /*0e10*/  IMAD R4, R39.reuse, R11, R14 ;  /* 0x0000000b27047224 */ /* 0x040fe400078e020e */
[--C-:B------:R-:W-:Y:S01]  /*0e20*/  @!P6 IMAD.IADD R8, R8, 0x1, -R39.reuse ;  /* 0x000000010808e824 */ /* 0x100fe200078e0a27 */
[C---:B------:R-:W-:Y:S01]  /*0e30*/  ISETP.GT.U32.AND P6, PT, R39.reuse, R9, PT ;  /* 0x000000092700720c */ /* 0x040fe20003fc4070 */
[----:B------:R-:W-:Y:S01]  /*0e40*/  @!P5 IMAD.IADD R6, R6, 0x1, -R39 ;  /* 0x000000010606d824 */ /* 0x000fe200078e0a27 */
[----:B------:R-:W-:Y:S01]  /*0e50*/  ISETP.GT.U32.AND P5, PT, R39, R4, PT ;  /* 0x000000042700720c */ /* 0x000fe20003fa4070 */
[----:B------:R-:W-:Y:S01]  /*0e60*/  IMAD.HI.U32 R7, R3, R12, RZ ;  /* 0x0000000c03077227 */ /* 0x000fe200078e00ff */
[----:B------:R-:W-:-:S03]  /*0e70*/  ISETP.GT.U32.AND P3, PT, R39, R8, PT ;  /* 0x000000082700720c */ /* 0x000fc60003f64070 */
[----:B------:R-:W-:Y:S01]  /*0e80*/  @!P1 IMAD.MOV R5, RZ, RZ, -R5 ;  /* 0x000000ffff059224 */ /* 0x000fe200078e0a05 */
[----:B------:R-:W-:Y:S01]  /*0e90*/  ISETP.GT.U32.AND P1, PT, R39, R10, PT ;  /* 0x0000000a2700720c */ /* 0x000fe20003f24070 */
[----:B------:R-:W-:Y:S02]  /*0ea0*/  IMAD.MOV R7, RZ, RZ, -R7 ;  /* 0x000000ffff077224 */ /* 0x000fe400078e0a07 */
[----:B------:R-:W-:Y:S02]  /*0eb0*/  VIADD R13, R165, 0x18 ;  /* 0x00000018a50d7836 */ /* 0x000fe40000000000 */
[----:B------:R-:W-:Y:S02]  /*0ec0*/  IMAD R12, R39, R7, R12 ;  /* 0x00000007270c7224 */ /* 0x000fe400078e020c */
[----:B------:R-:W-:Y:S01]  /*0ed0*/  IMAD.MOV.U32 R7, RZ, RZ, R6 ;  /* 0x000000ffff077224 */ /* 0x000fe200078e0006 */
[----:B------:R-:W-:Y:S01]  /*0ee0*/  IABS R14, R13 ;  /* 0x0000000d000e7213 */ /* 0x000fe20000000000 */
[----:B------:R-:W-:-:S02]  /*0ef0*/  @!P5 IMAD.IADD R4, R4, 0x1, -R39 ;  /* 0x000000010404d824 */ /* 0x000fc400078e0a27 */
[----:B------:R-:W-:Y:S01]  /*0f00*/  @!P3 IMAD.IADD R8, R8, 0x1, -R39 ;  /* 0x000000010808b824 */ /* 0x000fe200078e0a27 */
[----:B------:R-:W-:Y:S01]  /*0f10*/  ISETP.GE.AND P3, PT, R15, RZ, PT ;  /* 0x000000ff0f00720c */ /* 0x000fe20003f66270 */
[----:B------:R-:W-:Y:S01]  /*0f20*/  @!P2 IMAD.MOV R7, RZ, RZ, -R7 ;  /* 0x000000ffff07a224 */ /* 0x000fe200078e0a07 */
[----:B------:R-:W-:Y:S01]  /*0f30*/  ISETP.GT.U32.AND P2, PT, R39, R4, PT ;  /* 0x000000042700720c */ /* 0x000fe20003f44070 */
[----:B------:R-:W-:Y:S02]  /*0f40*/  VIADD R15, R165, 0x17 ;  /* 0x00000017a50f7836 */ /* 0x000fe40000000000 */
[----:B------:R-:W-:Y:S02]  /*0f50*/  @!P1 IMAD.IADD R10, R10, 0x1, -R39 ;  /* 0x000000010a0a9824 */ /* 0x000fe400078e0a27 */
[----:B------:R-:W-:-:S03]  /*0f60*/  IMAD.HI.U32 R6, R3, R14, RZ ;  /* 0x0000000e03067227 */ /* 0x000fc600078e00ff */
[----:B------:R-:W-:Y:S01]  /*0f70*/  ISETP.GT.U32.AND P5, PT, R39, R10, PT ;  /* 0x0000000a2700720c */ /* 0x000fe20003fa4070 */
[----:B------:R-:W-:Y:S01]  /*0f80*/  @!P6 IMAD.IADD R9, R9, 0x1, -R39 ;  /* 0x000000010909e824 */ /* 0x000fe200078e0a27 */
[----:B------:R-:W-:Y:S01]  /*0f90*/  ISETP.GE.AND P6, PT, R16, RZ, PT ;  /* 0x000000ff1000720c */ /* 0x000fe20003fc6270 */
[----:B------:R-:W-:Y:S01]  /*0fa0*/  IMAD.MOV R6, RZ, RZ, -R6 ;  /* 0x000000ffff067224 */ /* 0x000fe200078e0a06 */
[----:B------:R-:W-:Y:S01]  /*0fb0*/  IABS R16, R15 ;  /* 0x0000000f00107213 */ /* 0x000fe20000000000 */
[----:B------:R-:W-:Y:S01]  /*0fc0*/  @!P4 IMAD.MOV R8, RZ, RZ, -R8 ;  /* 0x000000ffff08c224 */ /* 0x000fe200078e0a08 */
[C---:B------:R-:W-:Y:S01]  /*0fd0*/  ISETP.GT.U32.AND P4, PT, R39.reuse, R12, PT ;  /* 0x0000000c2700720c */ /* 0x040fe20003f84070 */
[C---:B------:R-:W-:Y:S01]  /*0fe0*/  IMAD R6, R39.reuse, R6, R14 ;  /* 0x0000000627067224 */ /* 0x040fe200078e020e */
[----:B------:R-:W-:Y:S01]  /*0ff0*/  ISETP.GT.U32.AND P1, PT, R39, R9, PT ;  /* 0x000000092700720c */ /* 0x000fe20003f24070 */
[----:B------:R-:W-:-:S04]  /*1000*/  IMAD.HI.U32 R11, R3, R16, RZ ;  /* 0x00000010030b7227 */ /* 0x000fc800078e00ff */
[----:B------:R-:W-:Y:S01]  /*1010*/  @!P2 IMAD.IADD R4, R4, 0x1, -R39 ;  /* 0x000000010404a824 */ /* 0x000fe200078e0a27 */
[----:B------:R-:W-:Y:S01]  /*1020*/  ISETP.GT.U32.AND P2, PT, R39, R6, PT ;  /* 0x000000062700720c */ /* 0x000fe20003f44070 */
[----:B------:R-:W-:Y:S02]  /*1030*/  IMAD.MOV R14, RZ, RZ, -R11 ;  /* 0x000000ffff0e7224 */ /* 0x000fe400078e0a0b */
[----:B------:R-:W-:Y:S01]  /*1040*/  @!P5 IMAD.IADD R10, R10, 0x1, -R39 ;  /* 0x000000010a0ad824 */ /* 0x000fe200078e0a27 */
[----:B------:R-:W-:Y:S01]  /*1050*/  ISETP.GE.AND P5, PT, R13, RZ, PT ;  /* 0x000000ff0d00720c */ /* 0x000fe20003fa6270 */
[----:B------:R-:W-:Y:S01]  /*1060*/  IMAD.HI.U32 R11, R3, R18, RZ ;  /* 0x00000012030b7227 */ /* 0x000fe200078e00ff */
[----:B------:R-:W-:-:S03]  /*1070*/  IABS R13, R21 ;  /* 0x00000015000d7213 */ /* 0x000fc60000000000 */
[C---:B------:R-:W-:Y:S02]  /*1080*/  IMAD R14, R39.reuse, R14, R16 ;  /* 0x0000000e270e7224 */ /* 0x040fe400078e0210 */
[----:B------:R-:W-:Y:S02]  /*1090*/  IMAD.MOV R11, RZ, RZ, -R11 ;  /* 0x000000ffff0b7224 */ /* 0x000fe400078e0a0b */
[----:B------:R-:W-:Y:S01]  /*10a0*/  @!P3 IMAD.MOV R10, RZ, RZ, -R10 ;  /* 0x000000ffff0ab224 */ /* 0x000fe200078e0a0a */
[----:B------:R-:W-:Y:S01]  /*10b0*/  ISETP.GT.U32.AND P3, PT, R39, R14, PT ;  /* 0x0000000e2700720c */ /* 0x000fe20003f64070 */
[--C-:B------:R-:W-:Y:S01]  /*10c0*/  @!P4 IMAD.IADD R12, R12, 0x1, -R39.reuse ;  /* 0x000000010c0cc824 */ /* 0x100fe200078e0a27 */
[----:B------:R-:W-:Y:S01]  /*10d0*/  ISETP.GE.AND P4, PT, R15, RZ, PT ;  /* 0x000000ff0f00720c */ /* 0x000fe20003f86270 */
[----:B------:R-:W-:Y:S02]  /*10e0*/  @!P2 IMAD.IADD R6, R6, 0x1, -R39 ;  /* 0x000000010606a824 */ /* 0x000fe400078e0a27 */
[----:B------:R-:W-:-:S02]  /*10f0*/  IMAD R15, R39, R11, R18 ;  /* 0x0000000b270f7224 */ /* 0x000fc400078e0212 */
[----:B------:R-:W-:Y:S01]  /*1100*/  IMAD.MOV.U32 R11, RZ, RZ, R4 ;  /* 0x000000ffff0b7224 */ /* 0x000fe200078e0004 */
[----:B------:R-:W-:Y:S01]  /*1110*/  ISETP.GT.U32.AND P2, PT, R39, R6, PT ;  /* 0x000000062700720c */ /* 0x000fe20003f44070 */
[----:B------:R-:W-:Y:S01]  /*1120*/  @!P1 IMAD.IADD R9, R9, 0x1, -R39 ;  /* 0x0000000109099824 */ /* 0x000fe200078e0a27 */
[----:B------:R-:W-:Y:S01]  /*1130*/  ISETP.GE.AND P1, PT, R17, RZ, PT ;  /* 0x000000ff1100720c */ /* 0x000fe20003f26270 */
[----:B------:R-:W-:Y:S02]  /*1140*/  VIADD R17, R165, 0x15 ;  /* 0x00000015a5117836 */ /* 0x000fe40000000000 */
[----:B------:R-:W-:Y:S01]  /*1150*/  @!P6 IMAD.MOV R11, RZ, RZ, -R11 ;  /* 0x000000ffff0be224 */ /* 0x000fe200078e0a0b */
[C---:B------:R-:W-:Y:S01]  /*1160*/  ISETP.GT.U32.AND P6, PT, R39.reuse, R15, PT ;  /* 0x0000000f2700720c */ /* 0x040fe20003fc4070 */
[----:B------:R-:W-:Y:S01]  /*1170*/  @!P0 IMAD.MOV R9, RZ, RZ, -R9 ;  /* 0x000000ffff098224 */ /* 0x000fe200078e0a09 */
[----:B------:R-:W-:Y:S01]  /*1180*/  ISETP.GT.U32.AND P0, PT, R39, R12, PT ;  /* 0x0000000c2700720c */ /* 0x000fe20003f04070 */
[----:B------:R-:W-:Y:S01]  /*1190*/  @!P3 IMAD.IADD R14, R14, 0x1, -R39 ;  /* 0x000000010e0eb824 */ /* 0x000fe200078e0a27 */
[----:B------:R-:W-:Y:S01]  /*11a0*/  IABS R16, R17 ;  /* 0x0000001100107213 */ /* 0x000fe20000000000 */
[----:B------:R-:W-:-:S02]  /*11b0*/  IMAD.MOV.U32 R18, RZ, RZ, R13 ;  /* 0x000000ffff127224 */ /* 0x000fc400078e000d */
[----:B------:R-:W-:Y:S01]  /*11c0*/  @!P2 IMAD.IADD R6, R6, 0x1, -R39 ;  /* 0x000000010606a824 */ /* 0x000fe200078e0a27 */
[----:B------:R-:W-:Y:S01]  /*11d0*/  ISETP.GT.U32.AND P3, PT, R39, R14, PT ;  /* 0x0000000e2700720c */ /* 0x000fe20003f64070 */
[----:B------:R-:W-:Y:S01]  /*11e0*/  IMAD.HI.U32 R13, R3, R16, RZ ;  /* 0x00000010030d7227 */ /* 0x000fe200078e00ff */
[----:B------:R-:W-:-:S03]  /*11f0*/  ISETP.GE.AND P2, PT, R17, RZ, PT ;  /* 0x000000ff1100720c */ /* 0x000fc60003f46270 */
[----:B------:R-:W-:-:S04]  /*1200*/  IMAD.HI.U32 R4, R3, R18, RZ ;  /* 0x0000001203047227 */ /* 0x000fc800078e00ff */
[----:B------:R-:W-:Y:S02]  /*1210*/  IMAD.MOV R13, RZ, RZ, -R13 ;  /* 0x000000ffff0d7224 */ /* 0x000fe400078e0a0d */
[--C-:B------:R-:W-:Y:S02]  /*1220*/  @!P6 IMAD.IADD R15, R15, 0x1, -R39.reuse ;  /* 0x000000010f0fe824 */ /* 0x100fe400078e0a27 */
[----:B------:R-:W-:Y:S02]  /*1230*/  IMAD.MOV R17, RZ, RZ, -R4 ;  /* 0x000000ffff117224 */ /* 0x000fe400078e0a04 */
[----:B------:R-:W-:Y:S01]  /*1240*/  @!P0 IMAD.IADD R12, R12, 0x1, -R39 ;  /* 0x000000010c0c8824 */ /* 0x000fe200078e0a27 */
[----:B------:R-:W-:Y:S01]  /*1250*/  ISETP.GE.AND P0, PT, R19, RZ, PT ;  /* 0x000000ff1300720c */ /* 0x000fe20003f06270 */
[C---:B------:R-:W-:Y:S01]  /*1260*/  IMAD R4, R39.reuse, R13, R16 ;  /* 0x0000000d27047224 */ /* 0x040fe200078e0210 */
[----:B------:R-:W-:Y:S01]  /*1270*/  ISETP.GT.U32.AND P6, PT, R39, R15, PT ;  /* 0x0000000f2700720c */ /* 0x000fe20003fc4070 */
[----:B------:R-:W-:-:S02]  /*1280*/  VIADD R19, R165, 0x13 ;  /* 0x00000013a5137836 */ /* 0x000fc40000000000 */
[C---:B------:R-:W-:Y:S02]  /*1290*/  IMAD R16, R39.reuse, R17, R18 ;  /* 0x0000001127107224 */ /* 0x040fe400078e0212 */
[----:B------:R-:W-:Y:S01]  /*12a0*/  IMAD.MOV.U32 R13, RZ, RZ, R6 ;  /* 0x000000ffff0d7224 */ /* 0x000fe200078e0006 */
[----:B------:R-:W-:Y:S01]  /*12b0*/  IABS R18, R19 ;  /* 0x0000001300127213 */ /* 0x000fe20000000000 */
[----:B------:R-:W-:Y:S01]  /*12c0*/  @!P3 IMAD.IADD R14, R14, 0x1, -R39 ;  /* 0x000000010e0eb824 */ /* 0x000fe200078e0a27 */
[C---:B------:R-:W-:Y:S01]  /*12d0*/  ISETP.GT.U32.AND P3, PT, R39.reuse, R16, PT ;  /* 0x000000102700720c */ /* 0x040fe20003f64070 */
[----:B------:R-:W-:Y:S01]  /*12e0*/  @!P1 IMAD.MOV R12, RZ, RZ, -R12 ;  /* 0x000000ffff0c9224 */ /* 0x000fe200078e0a0c */
[----:B------:R-:W-:Y:S01]  /*12f0*/  ISETP.GT.U32.AND P1, PT, R39, R4, PT ;  /* 0x000000042700720c */ /* 0x000fe20003f24070 */
[----:B------:R-:W-:Y:S01]  /*1300*/  @!P5 IMAD.MOV R13, RZ, RZ, -R13 ;  /* 0x000000ffff0dd224 */ /* 0x000fe200078e0a0d */
[----:B------:R-:W-:Y:S01]  /*1310*/  ISETP.GE.AND P5, PT, R21, RZ, PT ;  /* 0x000000ff1500720c */ /* 0x000fe20003fa6270 */
[----:B------:R-:W-:-:S04]  /*1320*/  IMAD.HI.U32 R6, R3, R18, RZ ;  /* 0x0000001203067227 */ /* 0x000fc800078e00ff */
[----:B------:R-:W-:Y:S02]  /*1330*/  VIADD R21, R165, 0x11 ;  /* 0x00000011a5157836 */ /* 0x000fe40000000000 */
[----:B------:R-:W-:-:S04]  /*1340*/  IMAD.HI.U32 R17, R3, R20, RZ ;  /* 0x0000001403117227 */ /* 0x000fc800078e00ff */
[----:B------:R-:W-:Y:S01]  /*1350*/  @!P6 IMAD.IADD R15, R15, 0x1, -R39 ;  /* 0x000000010f0fe824 */ /* 0x000fe200078e0a27 */
[----:B------:R-:W-:Y:S01]  /*1360*/  ISETP.GE.AND P6, PT, R19, RZ, PT ;  /* 0x000000ff1300720c */ /* 0x000fe20003fc6270 */
[----:B------:R-:W-:Y:S01]  /*1370*/  IMAD.MOV R6, RZ, RZ, -R6 ;  /* 0x000000ffff067224 */ /* 0x000fe200078e0a06 */
[----:B------:R-:W-:Y:S01]  /*1380*/  IABS R19, R21 ;  /* 0x0000001500137213 */ /* 0x000fe20000000000 */
[----:B------:R-:W-:Y:S02]  /*1390*/  IMAD.MOV R17, RZ, RZ, -R17 ;  /* 0x000000ffff117224 */ /* 0x000fe400078e0a11 */
[C---:B------:R-:W-:Y:S02]  /*13a0*/  IMAD R6, R39.reuse, R6, R18 ;  /* 0x0000000627067224 */ /* 0x040fe400078e0212 */
[----:B------:R-:W-:Y:S02]  /*13b0*/  @!P3 IMAD.IADD R16, R16, 0x1, -R39 ;  /* 0x000000011010b824 */ /* 0x000fe400078e0a27 */
[----:B------:R-:W-:-:S02]  /*13c0*/  IMAD R18, R39, R17, R20 ;  /* 0x0000001127127224 */ /* 0x000fc400078e0214 */
[----:B------:R-:W-:Y:S01]  /*13d0*/  @!P1 IMAD.IADD R4, R4, 0x1, -R39 ;  /* 0x0000000104049824 */ /* 0x000fe200078e0a27 */
[C---:B------:R-:W-:Y:S01]  /*13e0*/  ISETP.GT.U32.AND P3, PT, R39.reuse, R16, PT ;  /* 0x000000102700720c */ /* 0x040fe20003f64070 */
[----:B------:R-:W-:Y:S02]  /*13f0*/  IMAD.MOV.U32 R20, RZ, RZ, R19 ;  /* 0x000000ffff147224 */ /* 0x000fe400078e0013 */
[----:B------:R-:W-:Y:S01]  /*1400*/  @!P0 IMAD.MOV R15, RZ, RZ, -R15 ;  /* 0x000000ffff0f8224 */ /* 0x000fe200078e0a0f */
[----:B------:R-:W-:Y:S01]  /*1410*/  ISETP.GT.U32.AND P1, PT, R39, R4, PT ;  /* 0x000000042700720c */ /* 0x000fe20003f24070 */
[----:B------:R-:W-:Y:S01]  /*1420*/  IMAD.HI.U32 R17, R3, R20, RZ ;  /* 0x0000001403117227 */ /* 0x000fe200078e00ff */
[----:B------:R-:W-:-:S03]  /*1430*/  ISETP.GE.AND P0, PT, R23, RZ, PT ;  /* 0x000000ff1700720c */ /* 0x000fc60003f06270 */
[----:B------:R-:W-:Y:S02]  /*1440*/  IMAD.MOV R17, RZ, RZ, -R17 ;  /* 0x000000ffff117224 */ /* 0x000fe400078e0a11 */
[----:B------:R-:W-:Y:S02]  /*1450*/  VIADD R23, R165, 0xf ;  /* 0x0000000fa5177836 */ /* 0x000fe40000000000 */
[C---:B------:R-:W-:Y:S02]  /*1460*/  IMAD R20, R39.reuse, R17, R20 ;  /* 0x0000001127147224 */ /* 0x040fe400078e0214 */
[--C-:B------:R-:W-:Y:S01]  /*1470*/  @!P3 IMAD.IADD R16, R16, 0x1, -R39.reuse ;  /* 0x000000011010b824 */ /* 0x100fe200078e0a27 */
[----:B------:R-:W-:Y:S01]  /*1480*/  IABS R24, R23 ;  /* 0x0000001700187213 */ /* 0x000fe20000000000 */
[----:B------:R-:W-:Y:S01]  /*1490*/  @!P1 IMAD.IADD R4, R4, 0x1, -R39 ;  /* 0x0000000104049824 */ /* 0x000fe200078e0a27 */
[----:B------:R-:W-:Y:S01]  /*14a0*/  ISETP.GT.U32.AND P3, PT, R39, R20, PT ;  /* 0x000000142700720c */ /* 0x000fe20003f64070 */
[----:B------:R-:W-:Y:S01]  /*14b0*/  IMAD.HI.U32 R17, R3, R22, RZ ;  /* 0x0000001603117227 */ /* 0x000fe200078e00ff */
[----:B------:R-:W-:-:S03]  /*14c0*/  ISETP.GT.U32.AND P1, PT, R39, R18, PT ;  /* 0x000000122700720c */ /* 0x000fc60003f24070 */
[----:B------:R-:W-:Y:S02]  /*14d0*/  IMAD.MOV R17, RZ, RZ, -R17 ;  /* 0x000000ffff117224 */ /* 0x000fe400078e0a11 */
[----:B------:R-:W-:Y:S01]  /*14e0*/  @!P4 IMAD.MOV R14, RZ, RZ, -R14 ;  /* 0x000000ffff0ec224 */ /* 0x000fe200078e0a0e */
[----:B------:R-:W-:Y:S01]  /*14f0*/  ISETP.GT.U32.AND P4, PT, R39, R6, PT ;  /* 0x000000062700720c */ /* 0x000fe20003f84070 */
[----:B------:R-:W-:Y:S01]  /*1500*/  @!P5 IMAD.MOV R16, RZ, RZ, -R16 ;  /* 0x000000ffff10d224 */ /* 0x000fe200078e0a10 */
[----:B------:R-:W-:Y:S01]  /*1510*/  ISETP.GE.AND P5, PT, R25, RZ, PT ;  /* 0x000000ff1900720c */ /* 0x000fe20003fa6270 */
[----:B------:R-:W-:-:S04]  /*1520*/  IMAD.HI.U32 R25, R3, R34, RZ ;  /* 0x0000002203197227 */ /* 0x000fc800078e00ff */
[--C-:B------:R-:W-:Y:S02]  /*1530*/  @!P3 IMAD.IADD R20, R20, 0x1, -R39.reuse ;  /* 0x000000011414b824 */ /* 0x100fe400078e0a27 */
[----:B------:R-:W-:Y:S01]  /*1540*/  @!P1 IMAD.IADD R18, R18, 0x1, -R39 ;  /* 0x0000000112129824 */ /* 0x000fe200078e0a27 */
[----:B------:R-:W-:Y:S01]  /*1550*/  ISETP.GE.AND P1, PT, R21, RZ, PT ;  /* 0x000000ff1500720c */ /* 0x000fe20003f26270 */
[C---:B------:R-:W-:Y:S01]  /*1560*/  IMAD R21, R39.reuse, R17, R22 ;  /* 0x0000001127157224 */ /* 0x040fe200078e0216 */
[----:B------:R-:W-:Y:S01]  /*1570*/  ISETP.GT.U32.AND P3, PT, R39, R20, PT ;  /* 0x000000142700720c */ /* 0x000fe20003f64070 */
[----:B------:R-:W-:Y:S02]  /*1580*/  IMAD.MOV.U32 R17, RZ, RZ, R4 ;  /* 0x000000ffff117224 */ /* 0x000fe400078e0004 */
[----:B------:R-:W-:-:S04]  /*1590*/  IMAD.HI.U32 R4, R3, R24, RZ ;  /* 0x0000001803047227 */ /* 0x000fc800078e00ff */
[----:B------:R-:W-:Y:S02]  /*15a0*/  IMAD.MOV R4, RZ, RZ, -R4 ;  /* 0x000000ffff047224 */ /* 0x000fe400078e0a04 */
[--C-:B------:R-:W-:Y:S02]  /*15b0*/  @!P4 IMAD.IADD R6, R6, 0x1, -R39.reuse ;  /* 0x000000010606c824 */ /* 0x100fe400078e0a27 */
[C---:B------:R-:W-:Y:S02]  /*15c0*/  IMAD R4, R39.reuse, R4, R24 ;  /* 0x0000000427047224 */ /* 0x040fe400078e0218 */
[----:B------:R-:W-:Y:S01]  /*15d0*/  @!P3 IMAD.IADD R20, R20, 0x1, -R39 ;  /* 0x000000011414b824 */ /* 0x000fe200078e0a27 */
[----:B------:R-:W-:Y:S01]  /*15e0*/  ISETP.GT.U32.AND P4, PT, R39, R6, PT ;  /* 0x000000062700720c */ /* 0x000fe20003f84070 */
[----:B------:R-:W-:Y:S01]  /*15f0*/  IMAD.HI.U32 R22, R3, R26, RZ ;  /* 0x0000001a03167227 */ /* 0x000fe200078e00ff */
[----:B------:R-:W-:-:S03]  /*1600*/  ISETP.GT.U32.AND P3, PT, R39, R4, PT ;  /* 0x000000042700720c */ /* 0x000fc60003f64070 */
[----:B------:R-:W-:Y:S02]  /*1610*/  IMAD.MOV R22, RZ, RZ, -R22 ;  /* 0x000000ffff167224 */ /* 0x000fe400078e0a16 */
[----:B------:R-:W-:Y:S01]  /*1620*/  @!P2 IMAD.MOV R17, RZ, RZ, -R17 ;  /* 0x000000ffff11a224 */ /* 0x000fe200078e0a11 */
[----:B------:R-:W-:Y:S01]  /*1630*/  ISETP.GT.U32.AND P2, PT, R39, R18, PT ;  /* 0x000000122700720c */ /* 0x000fe20003f44070 */
[----:B------:R-:W-:Y:S02]  /*1640*/  VIADD R24, R165, 0xb ;  /* 0x0000000ba5187836 */ /* 0x000fe40000000000 */
[----:B------:R-:W-:Y:S02]  /*1650*/  @!P1 IMAD.MOV R20, RZ, RZ, -R20 ;  /* 0x000000ffff149224 */ /* 0x000fe400078e0a14 */
[--C-:B------:R-:W-:Y:S01]  /*1660*/  @!P4 IMAD.IADD R6, R6, 0x1, -R39.reuse ;  /* 0x000000010606c824 */ /* 0x100fe200078e0a27 */
[----:B------:R-:W-:Y:S01]  /*1670*/  ISETP.GT.U32.AND P4, PT, R39, R21, PT ;  /* 0x000000152700720c */ /* 0x000fe20003f84070 */
[----:B------:R-:W-:Y:S01]  /*1680*/  @!P3 IMAD.IADD R4, R4, 0x1, -R39 ;  /* 0x000000010404b824 */ /* 0x000fe200078e0a27 */
[----:B------:R-:W-:Y:S01]  /*1690*/  IABS R32, R24 ;  /* 0x0000001800207213 */ /* 0x000fe20000000000 */
[----:B------:R-:W-:-:S02]  /*16a0*/  IMAD.MOV.U32 R19, RZ, RZ, R6 ;  /* 0x000000ffff137224 */ /* 0x000fc400078e0006 */
[C---:B------:R-:W-:Y:S01]  /*16b0*/  IMAD R6, R39.reuse, R22, R26 ;  /* 0x0000001627067224 */ /* 0x040fe200078e021a */
[----:B------:R-:W-:Y:S01]  /*16c0*/  ISETP.GT.U32.AND P3, PT, R39, R4, PT ;  /* 0x000000042700720c */ /* 0x000fe20003f64070 */
[----:B------:R-:W-:Y:S02]  /*16d0*/  VIADD R22, R165, 0xd ;  /* 0x0000000da5167836 */ /* 0x000fe40000000000 */
[----:B------:R-:W-:Y:S01]  /*16e0*/  @!P2 IMAD.IADD R18, R18, 0x1, -R39 ;  /* 0x000000011212a824 */ /* 0x000fe200078e0a27 */
[----:B------:R-:W-:Y:S01]  /*16f0*/  ISETP.GE.AND P2, PT, R27, RZ, PT ;  /* 0x000000ff1b00720c */ /* 0x000fe20003f46270 */
[----:B------:R-:W-:Y:S01]  /*1700*/  @!P6 IMAD.MOV R19, RZ, RZ, -R19 ;  /* 0x000000ffff13e224 */ /* 0x000fe200078e0a13 */
[----:B------:R-:W-:Y:S01]  /*1710*/  IABS R28, R22 ;  /* 0x00000016001c7213 */ /* 0x000fe20000000000 */
[----:B------:R-:W-:Y:S01]  /*1720*/  @!P4 IMAD.IADD R21, R21, 0x1, -R39 ;  /* 0x000000011515c824 */ /* 0x000fe200078e0a27 */
[----:B------:R-:W-:Y:S01]  /*1730*/  ISETP.GE.AND P6, PT, R23, RZ, PT ;  /* 0x000000ff1700720c */ /* 0x000fe20003fc6270 */
[----:B------:R-:W-:Y:S01]  /*1740*/  @!P0 IMAD.MOV R18, RZ, RZ, -R18 ;  /* 0x000000ffff128224 */ /* 0x000fe200078e0a12 */
[----:B------:R-:W-:Y:S01]  /*1750*/  ISETP.GE.AND P0, PT, R22, RZ, PT ;  /* 0x000000ff1600720c */ /* 0x000fe20003f06270 */
[----:B------:R-:W-:Y:S01]  /*1760*/  IMAD.HI.U32 R22, R3, R28, RZ ;  /* 0x0000001c03167227 */ /* 0x000fe200078e00ff */
[----:B------:R-:W-:-:S03]  /*1770*/  ISETP.GT.U32.AND P4, PT, R39, R21, PT ;  /* 0x000000152700720c */ /* 0x000fc60003f84070 */
[----:B------:R-:W-:Y:S01]  /*1780*/  @!P3 IMAD.IADD R4, R4, 0x1, -R39 ;  /* 0x000000010404b824 */ /* 0x000fe200078e0a27 */
[----:B------:R-:W-:Y:S01]  /*1790*/  ISETP.GT.U32.AND P3, PT, R39, R6, PT ;  /* 0x000000062700720c */ /* 0x000fe20003f64070 */
[----:B------:R-:W-:Y:S02]  /*17a0*/  VIADD R23, R165, 0xc ;  /* 0x0000000ca5177836 */ /* 0x000fe40000000000 */
[----:B------:R-:W-:Y:S02]  /*17b0*/  IMAD.MOV R22, RZ, RZ, -R22 ;  /* 0x000000ffff167224 */ /* 0x000fe400078e0a16 */
[----:B------:R-:W-:Y:S01]  /*17c0*/  IMAD.HI.U32 R26, R3, R36, RZ ;  /* 0x00000024031a7227 */ /* 0x000fe200078e00ff */
[----:B------:R-:W-:Y:S02]  /*17d0*/  IABS R30, R23 ;  /* 0x00000017001e7213 */ /* 0x000fe40000000000 */
[----:B------:R-:W-:Y:S01]  /*17e0*/  ISETP.GE.AND P1, PT, R23, RZ, PT ;  /* 0x000000ff1700720c */ /* 0x000fe20003f26270 */
[----:B------:R-:W-:-:S02]  /*17f0*/  IMAD R22, R39, R22, R28 ;  /* 0x0000001627167224 */ /* 0x000fc400078e021c */
[----:B------:R-:W-:-:S04]  /*1800*/  IMAD.HI.U32 R23, R3, R30, RZ ;  /* 0x0000001e03177227 */ /* 0x000fc800078e00ff */
[--C-:B------:R-:W-:Y:S02]  /*1810*/  @!P3 IMAD.IADD R6, R6, 0x1, -R39.reuse ;  /* 0x000000010606b824 */ /* 0x100fe400078e0a27 */
[----:B------:R-:W-:Y:S01]  /*1820*/  @!P4 IMAD.IADD R21, R21, 0x1, -R39 ;  /* 0x000000011515c824 */ /* 0x000fe200078e0a27 */
[----:B------:R-:W-:Y:S01]  /*1830*/  ISETP.GE.AND P4, PT, R24, RZ, PT ;  /* 0x000000ff1800720c */ /* 0x000fe20003f86270 */
[----:B------:R-:W-:Y:S01]  /*1840*/  IMAD.HI.U32 R24, R3, R32, RZ ;  /* 0x0000002003187227 */ /* 0x000fe200078e00ff */
[----:B------:R-:W-:-:S03]  /*1850*/  ISETP.GT.U32.AND P3, PT, R39, R6, PT ;  /* 0x000000062700720c */ /* 0x000fc60003f64070 */
[----:B------:R-:W-:Y:S02]  /*1860*/  IMAD.MOV R23, RZ, RZ, -R23 ;  /* 0x000000ffff177224 */ /* 0x000fe400078e0a17 */
[----:B------:R-:W-:Y:S02]  /*1870*/  IMAD.MOV R27, RZ, RZ, -R24 ;  /* 0x000000ffff1b7224 */ /* 0x000fe400078e0a18 */
[C---:B------:R-:W-:Y:S01]  /*1880*/  IMAD R24, R39.reuse, R23, R30 ;  /* 0x0000001727187224 */ /* 0x040fe200078e021e */
[----:B------:R-:W-:Y:S01]  /*1890*/  IABS R30, R43 ;  /* 0x0000002b001e7213 */ /* 0x000fe20000000000 */
[----:B------:R-:W-:Y:S02]  /*18a0*/  IMAD.MOV R29, RZ, RZ, -R26 ;  /* 0x000000ffff1d7224 */ /* 0x000fe400078e0a1a */
[----:B------:R-:W-:Y:S02]  /*18b0*/  IMAD.MOV R25, RZ, RZ, -R25 ;  /* 0x000000ffff197224 */ /* 0x000fe400078e0a19 */
[----:B------:R-:W-:Y:S01]  /*18c0*/  @!P3 IMAD.IADD R6, R6, 0x1, -R39 ;  /* 0x000000010606b824 */ /* 0x000fe200078e0a27 */
[C---:B------:R-:W-:Y:S01]  /*18d0*/  ISETP.GT.U32.AND P3, PT, R39.reuse, R22, PT ;  /* 0x000000162700720c */ /* 0x040fe20003f64070 */
[----:B------:R-:W-:-:S02]  /*18e0*/  IMAD R26, R39, R27, R32 ;  /* 0x0000001b271a7224 */ /* 0x000fc400078e0220 */
[C---:B------:R-:W-:Y:S01]  /*18f0*/  IMAD R28, R39.reuse, R29, R36 ;  /* 0x0000001d271c7224 */ /* 0x040fe200078e0224 */
[----:B------:R-:W-:Y:S01]  /*1900*/  IABS R36, R45 ;  /* 0x0000002d00247213 */ /* 0x000fe20000000000 */
[----:B------:R-:W-:Y:S01]  /*1910*/  IMAD R27, R39, R25, R34 ;  /* 0x00000019271b7224 */ /* 0x000fe200078e0222 */
[----:B------:R-:W-:Y:S01]  /*1920*/  IABS R34, R44 ;  /* 0x0000002c00227213 */ /* 0x000fe20000000000 */
[----:B------:R-:W-:-:S04]  /*1930*/  IMAD.HI.U32 R23, R3, R30, RZ ;  /* 0x0000001e03177227 */ /* 0x000fc800078e00ff */
[----:B------:R-:W-:-:S04]  /*1940*/  IMAD.HI.U32 R29, R3, R36, RZ ;  /* 0x00000024031d7227 */ /* 0x000fc800078e00ff */
[----:B------:R-:W-:Y:S01]  /*1950*/  @!P3 IMAD.IADD R22, R22, 0x1, -R39 ;  /* 0x000000011616b824 */ /* 0x000fe200078e0a27 */
[----:B------:R-:W-:Y:S01]  /*1960*/  ISETP.GT.U32.AND P3, PT, R39, R24, PT ;  /* 0x000000182700720c */ /* 0x000fe20003f64070 */
[----:B------:R-:W-:Y:S02]  /*1970*/  IMAD.MOV R32, RZ, RZ, -R23 ;  /* 0x000000ffff207224 */ /* 0x000fe400078e0a17 */
[----:B------:R-:W-:-:S04]  /*1980*/  IMAD.HI.U32 R25, R3, R34, RZ ;  /* 0x0000002203197227 */ /* 0x000fc800078e00ff */
[----:B------:R-:W-:-:S04]  /*1990*/  IMAD.HI.U32 R23, R3, R38, RZ ;  /* 0x0000002603177227 */ /* 0x000fc800078e00ff */
[----:B------:R-:W-:Y:S02]  /*19a0*/  IMAD.MOV R33, RZ, RZ, -R29 ;  /* 0x000000ffff217224 */ /* 0x000fe400078e0a1d */
[----:B------:R-:W-:Y:S02]  /*19b0*/  IMAD.MOV R25, RZ, RZ, -R25 ;  /* 0x000000ffff197224 */ /* 0x000fe400078e0a19 */
[----:B------:R-:W-:Y:S02]  /*19c0*/  IMAD.MOV R23, RZ, RZ, -R23 ;  /* 0x000000ffff177224 */ /* 0x000fe400078e0a17 */
[----:B------:R-:W-:Y:S02]  /*19d0*/  @!P3 IMAD.IADD R24, R24, 0x1, -R39 ;  /* 0x000000011818b824 */ /* 0x000fe400078e0a27 */
[C---:B------:R-:W-:Y:S02]  /*19e0*/  IMAD R29, R39.reuse, R32, R30 ;  /* 0x00000020271d7224 */ /* 0x040fe400078e021e */
[C---:B------:R-:W-:Y:S01]  /*19f0*/  IMAD R32, R39.reuse, R33, R36 ;  /* 0x0000002127207224 */ /* 0x040fe200078e0224 */
[C---:B------:R-:W-:Y:S01]  /*1a00*/  ISETP.GT.U32.AND P3, PT, R39.reuse, R24, PT ;  /* 0x000000182700720c */ /* 0x040fe20003f64070 */
[C---:B------:R-:W-:Y:S01]  /*1a10*/  IMAD R30, R39.reuse, R25, R34 ;  /* 0x00000019271e7224 */ /* 0x040fe200078e0222 */
[----:B------:R-:W-:Y:S01]  /*1a20*/  IABS R36, R48 ;  /* 0x0000003000247213 */ /* 0x000fe20000000000 */
[----:B------:R-:W-:Y:S01]  /*1a30*/  IMAD R33, R39, R23, R38 ;  /* 0x0000001727217224 */ /* 0x000fe200078e0226 */
[----:B------:R-:W-:Y:S01]  /*1a40*/  IABS R38, R49 ;  /* 0x0000003100267213 */ /* 0x000fe20000000000 */
[----:B------:R-:W-:-:S04]  /*1a50*/  IMAD.HI.U32 R25, R3, R40, RZ ;  /* 0x0000002803197227 */ /* 0x000fc800078e00ff */
[----:B------:R-:W-:Y:S02]  /*1a60*/  IMAD.MOV.U32 R23, RZ, RZ, R4 ;  /* 0x000000ffff177224 */ /* 0x000fe400078e0004 */
[----:B------:R-:W-:Y:S01]  /*1a70*/  @!P5 IMAD.MOV R21, RZ, RZ, -R21 ;  /* 0x000000ffff15d224 */ /* 0x000fe200078e0a15 */
[C---:B------:R-:W-:Y:S01]  /*1a80*/  ISETP.GT.U32.AND P5, PT, R39.reuse, R22, PT ;  /* 0x000000162700720c */ /* 0x040fe20003fa4070 */
[----:B------:R-:W-:Y:S02]  /*1a90*/  IMAD.MOV R25, RZ, RZ, -R25 ;  /* 0x000000ffff197224 */ /* 0x000fe400078e0a19 */
[----:B------:R-:W-:Y:S01]  /*1aa0*/  @!P6 IMAD.MOV R23, RZ, RZ, -R23 ;  /* 0x000000ffff17e224 */ /* 0x000fe200078e0a17 */
[C---:B------:R-:W-:Y:S01]  /*1ab0*/  ISETP.GT.U32.AND P6, PT, R39.reuse, R26, PT ;  /* 0x0000001a2700720c */ /* 0x040fe20003fc4070 */
[----:B------:R-:W-:Y:S02]  /*1ac0*/  IMAD R34, R39, R25, R40 ;  /* 0x0000001927227224 */ /* 0x000fe400078e0228 */
[----:B------:R-:W-:-:S02]  /*1ad0*/  IMAD.MOV.U32 R25, RZ, RZ, R6 ;  /* 0x000000ffff197224 */ /* 0x000fc400078e0006 */
[----:B------:R-:W-:Y:S01]  /*1ae0*/  @!P3 IMAD.IADD R24, R24, 0x1, -R39 ;  /* 0x000000011818b824 */ /* 0x000fe200078e0a27 */
[C---:B------:R-:W-:Y:S01]  /*1af0*/  ISETP.GT.U32.AND P3, PT, R39.reuse, R29, PT ;  /* 0x0000001d2700720c */ /* 0x040fe20003f64070 */
[----:B------:R-:W-:Y:S01]  /*1b00*/  @!P2 IMAD.MOV R25, RZ, RZ, -R25 ;  /* 0x000000ffff19a224 */ /* 0x000fe200078e0a19 */
[C---:B------:R-:W-:Y:S01]  /*1b10*/  ISETP.GT.U32.AND P2, PT, R39.reuse, R27, PT ;  /* 0x0000001b2700720c */ /* 0x040fe20003f44070 */
[----:B------:R-:W-:Y:S01]  /*1b20*/  @!P5 IMAD.IADD R22, R22, 0x1, -R39 ;  /* 0x000000011616d824 */ /* 0x000fe200078e0a27 */
[----:B------:R-:W-:Y:S01]  /*1b30*/  ISETP.GT.U32.AND P5, PT, R39, R28, PT ;  /* 0x0000001c2700720c */ /* 0x000fe20003fa4070 */
[----:B------:R-:W-:-:S04]  /*1b40*/  IMAD.HI.U32 R35, R3, R36, RZ ;  /* 0x0000002403237227 */ /* 0x000fc800078e00ff */
[----:B------:R-:W-:Y:S01]  /*1b50*/  @!P6 IMAD.IADD R26, R26, 0x1, -R39 ;  /* 0x000000011a1ae824 */ /* 0x000fe200078e0a27 */
[----:B------:R-:W-:Y:S01]  /*1b60*/  ISETP.GT.U32.AND P6, PT, R39, R30, PT ;  /* 0x0000001e2700720c */ /* 0x000fe20003fc4070 */
[----:B------:R-:W-:-:S04]  /*1b70*/  IMAD.HI.U32 R4, R3, R38, RZ ;  /* 0x0000002603047227 */ /* 0x000fc800078e00ff */
[--C-:B------:R-:W-:Y:S01]  /*1b80*/  @!P2 IMAD.IADD R27, R27, 0x1, -R39.reuse ;  /* 0x000000011b1ba824 */ /* 0x100fe200078e0a27 */
[----:B------:R-:W-:Y:S01]  /*1b90*/  ISETP.GT.U32.AND P2, PT, R39, R32, PT ;  /* 0x000000202700720c */ /* 0x000fe20003f44070 */
[--C-:B------:R-:W-:Y:S02]  /*1ba0*/  @!P3 IMAD.IADD R29, R29, 0x1, -R39.reuse ;  /* 0x000000011d1db824 */ /* 0x100fe400078e0a27 */
[----:B------:R-:W-:Y:S01]  /*1bb0*/  @!P5 IMAD.IADD R28, R28, 0x1, -R39 ;  /* 0x000000011c1cd824 */ /* 0x000fe200078e0a27 */
[C---:B------:R-:W-:Y:S01]  /*1bc0*/  ISETP.GT.U32.AND P5, PT, R39.reuse, R26, PT ;  /* 0x0000001a2700720c */ /* 0x040fe20003fa4070 */
[----:B------:R-:W-:Y:S01]  /*1bd0*/  IMAD.MOV R35, RZ, RZ, -R35 ;  /* 0x000000ffff237224 */ /* 0x000fe200078e0a23 */
[C---:B------:R-:W-:Y:S01]  /*1be0*/  ISETP.GT.U32.AND P3, PT, R39.reuse, R27, PT ;  /* 0x0000001b2700720c */ /* 0x040fe20003f64070 */
[----:B------:R-:W-:Y:S01]  /*1bf0*/  @!P6 IMAD.IADD R30, R30, 0x1, -R39 ;  /* 0x000000011e1ee824 */ /* 0x000fe200078e0a27 */
[----:B------:R-:W-:Y:S01]  /*1c00*/  ISETP.GT.U32.AND P6, PT, R39, R29, PT ;  /* 0x0000001d2700720c */ /* 0x000fe20003fc4070 */
[----:B------:R-:W-:-:S02]  /*1c10*/  IMAD.MOV R4, RZ, RZ, -R4 ;  /* 0x000000ffff047224 */ /* 0x000fc400078e0a04 */
[----:B------:R-:W-:Y:S02]  /*1c20*/  IMAD.MOV.U32 R6, RZ, RZ, R37 ;  /* 0x000000ffff067224 */ /* 0x000fe400078e0025 */
[C---:B------:R-:W-:Y:S02]  /*1c30*/  IMAD R35, R39.reuse, R35, R36 ;  /* 0x0000002327237224 */ /* 0x040fe400078e0224 */
[----:B------:R-:W-:Y:S01]  /*1c40*/  @!P0 IMAD.MOV R22, RZ, RZ, -R22 ;  /* 0x000000ffff168224 */ /* 0x000fe200078e0a16 */
[C---:B------:R-:W-:Y:S01]  /*1c50*/  ISETP.GT.U32.AND P0, PT, R39.reuse, R28, PT ;  /* 0x0000001c2700720c */ /* 0x040fe20003f04070 */
[----:B------:R-:W-:Y:S02]  /*1c60*/  @!P2 IMAD.IADD R32, R32, 0x1, -R39 ;  /* 0x000000012020a824 */ /* 0x000fe400078e0a27 */
[----:B------:R-:W-:Y:S01]  /*1c70*/  @!P1 IMAD.MOV R24, RZ, RZ, -R24 ;  /* 0x000000ffff189224 */ /* 0x000fe200078e0a18 */
[C---:B------:R-:W-:Y:S01]  /*1c80*/  ISETP.GT.U32.AND P1, PT, R39.reuse, R30, PT ;  /* 0x0000001e2700720c */ /* 0x040fe20003f24070 */
[----:B------:R-:W-:Y:S01]  /*1c90*/  IMAD R36, R39, R4, R38 ;  /* 0x0000000427247224 */ /* 0x000fe200078e0226 */
[----:B------:R-:W-:Y:S01]  /*1ca0*/  IABS R38, R165 ;  /* 0x000000a500267213 */ /* 0x000fe20000000000 */
[----:B------:R-:W-:Y:S01]  /*1cb0*/  IMAD.HI.U32 R4, R3, R6, RZ ;  /* 0x0000000603047227 */ /* 0x000fe200078e00ff */
[----:B------:R-:W-:-:S03]  /*1cc0*/  ISETP.GT.U32.AND P2, PT, R39, R32, PT ;  /* 0x000000202700720c */ /* 0x000fc60003f44070 */
[--C-:B------:R-:W-:Y:S01]  /*1cd0*/  @!P5 IMAD.IADD R26, R26, 0x1, -R39.reuse ;  /* 0x000000011a1ad824 */ /* 0x100fe200078e0a27 */
[----:B------:R-:W-:Y:S01]  /*1ce0*/  ISETP.GT.U32.AND P5, PT, R39, R33, PT ;  /* 0x000000212700720c */ /* 0x000fe20003fa4070 */
[--C-:B------:R-:W-:Y:S01]  /*1cf0*/  @!P3 IMAD.IADD R27, R27, 0x1, -R39.reuse ;  /* 0x000000011b1bb824 */ /* 0x100fe200078e0a27 */
[----:B------:R-:W-:Y:S01]  /*1d00*/  ISETP.GT.U32.AND P3, PT, R39, R34, PT ;  /* 0x000000222700720c */ /* 0x000fe20003f64070 */
[----:B------:R-:W-:Y:S01]  /*1d10*/  @!P6 IMAD.IADD R29, R29, 0x1, -R39 ;  /* 0x000000011d1de824 */ /* 0x000fe200078e0a27 */
[----:B------:R-:W-:Y:S01]  /*1d20*/  ISETP.GT.U32.AND P6, PT, R39, R36, PT ;  /* 0x000000242700720c */ /* 0x000fe20003fc4070 */
[----:B------:R-:W-:Y:S02]  /*1d30*/  IMAD.MOV R4, RZ, RZ, -R4 ;  /* 0x000000ffff047224 */ /* 0x000fe400078e0a04 */
[----:B------:R-:W-:-:S04]  /*1d40*/  IMAD.HI.U32 R3, R3, R38, RZ ;  /* 0x0000002603037227 */ /* 0x000fc800078e00ff */
[C---:B------:R-:W-:Y:S01]  /*1d50*/  IMAD R37, R39.reuse, R4, R6 ;  /* 0x0000000427257224 */ /* 0x040fe200078e0206 */
[----:B------:R-:W-:Y:S01]  /*1d60*/  LOP3.LUT R6, RZ, R31, RZ, 0x33, !PT ;  /* 0x0000001fff067212 */ /* 0x000fe200078e33ff */
[----:B------:R-:W-:Y:S02]  /*1d70*/  IMAD.MOV R3, RZ, RZ, -R3 ;  /* 0x000000ffff037224 */ /* 0x000fe400078e0a03 */
[--C-:B------:R-:W-:Y:S01]  /*1d80*/  @!P0 IMAD.IADD R28, R28, 0x1, -R39.reuse ;  /* 0x000000011c1c8824 */ /* 0x100fe200078e0a27 */
[C---:B------:R-:W-:Y:S01]  /*1d90*/  ISETP.GT.U32.AND P0, PT, R39.reuse, R35, PT ;  /* 0x000000232700720c */ /* 0x040fe20003f04070 */
[--C-:B------:R-:W-:Y:S01]  /*1da0*/  @!P1 IMAD.IADD R30, R30, 0x1, -R39.reuse ;  /* 0x000000011e1e9824 */ /* 0x100fe200078e0a27 */
[C---:B------:R-:W-:Y:S01]  /*1db0*/  ISETP.GT.U32.AND P1, PT, R39.reuse, R37, PT ;  /* 0x000000252700720c */ /* 0x040fe20003f24070 */
[----:B------:R-:W-:Y:S01]  /*1dc0*/  IMAD R38, R39, R3, R38 ;  /* 0x0000000327267224 */ /* 0x000fe200078e0226 */
[----:B------:R-:W-:Y:S01]  /*1dd0*/  SHF.R.S32.HI R3, RZ, 0x1f, R164 ;  /* 0x0000001fff037819 */ /* 0x000fe200000114a4 */
[--C-:B------:R-:W-:Y:S01]  /*1de0*/  @!P2 IMAD.IADD R32, R32, 0x1, -R39.reuse ;  /* 0x000000012020a824 */ /* 0x100fe200078e0a27 */
[----:B------:R-:W-:Y:S01]  /*1df0*/  ISETP.GE.AND P2, PT, R41, RZ, PT ;  /* 0x000000ff2900720c */ /* 0x000fe20003f46270 */
[--C-:B------:R-:W-:Y:S01]  /*1e00*/  @!P5 IMAD.IADD R33, R33, 0x1, -R39.reuse ;  /* 0x000000012121d824 */ /* 0x100fe200078e0a27 */
[----:B------:R-:W-:Y:S01]  /*1e10*/  ISETP.GE.AND P5, PT, R42, RZ, PT ;  /* 0x000000ff2a00720c */ /* 0x000fe20003fa6270 */
[--C-:B------:R-:W-:Y:S01]  /*1e20*/  @!P3 IMAD.IADD R34, R34, 0x1, -R39.reuse ;  /* 0x000000012222b824 */ /* 0x100fe200078e0a27 */
[----:B------:R-:W-:Y:S01]  /*1e30*/  ISETP.GE.AND P3, PT, R43, RZ, PT ;  /* 0x000000ff2b00720c */ /* 0x000fe20003f66270 */
[--C-:B------:R-:W-:Y:S01]  /*1e40*/  @!P6 IMAD.IADD R36, R36, 0x1, -R39.reuse ;  /* 0x000000012424e824 */ /* 0x100fe200078e0a27 */
[----:B------:R-:W-:Y:S01]  /*1e50*/  ISETP.GT.U32.AND P6, PT, R39, R38, PT ;  /* 0x000000262700720c */ /* 0x000fe20003fc4070 */
[--C-:B------:R-:W-:Y:S01]  /*1e60*/  @!P0 IMAD.IADD R35, R35, 0x1, -R39.reuse ;  /* 0x0000000123238824 */ /* 0x100fe200078e0a27 */
[----:B------:R-:W-:Y:S01]  /*1e70*/  ISETP.GE.AND P0, PT, R44, RZ, PT ;  /* 0x000000ff2c00720c */ /* 0x000fe20003f06270 */
[----:B------:R-:W-:Y:S01]  /*1e80*/  @!P1 IMAD.IADD R37, R37, 0x1, -R39 ;  /* 0x0000000125259824 */ /* 0x000fe200078e0a27 */
[C---:B------:R-:W-:Y:S01]  /*1e90*/  ISETP.GT.U32.AND P1, PT, R39.reuse, R33, PT ;  /* 0x000000212700720c */ /* 0x040fe20003f24070 */
[----:B------:R-:W-:Y:S01]  /*1ea0*/  @!P4 IMAD.MOV R26, RZ, RZ, -R26 ;  /* 0x000000ffff1ac224 */ /* 0x000fe200078e0a1a */
[C---:B------:R-:W-:Y:S01]  /*1eb0*/  ISETP.GT.U32.AND P4, PT, R39.reuse, R35, PT ;  /* 0x000000232700720c */ /* 0x040fe20003f84070 */
[----:B------:R-:W-:Y:S01]  /*1ec0*/  @!P2 IMAD.MOV R27, RZ, RZ, -R27 ;  /* 0x000000ffff1ba224 */ /* 0x000fe200078e0a1b */
[C---:B------:R-:W-:Y:S01]  /*1ed0*/  ISETP.GT.U32.AND P2, PT, R39.reuse, R34, PT ;  /* 0x000000222700720c */ /* 0x040fe20003f44070 */
[----:B------:R-:W-:Y:S01]  /*1ee0*/  @!P5 IMAD.MOV R28, RZ, RZ, -R28 ;  /* 0x000000ffff1cd224 */ /* 0x000fe200078e0a1c */
[C---:B------:R-:W-:Y:S01]  /*1ef0*/  ISETP.GT.U32.AND P5, PT, R39.reuse, R36, PT ;  /* 0x000000242700720c */ /* 0x040fe20003fa4070 */
[----:B------:R-:W-:Y:S01]  /*1f00*/  @!P3 IMAD.MOV R29, RZ, RZ, -R29 ;  /* 0x000000ffff1db224 */ /* 0x000fe200078e0a1d */
[----:B------:R-:W-:Y:S01]  /*1f10*/  ISETP.GT.U32.AND P3, PT, R39, R37, PT ;  /* 0x000000252700720c */ /* 0x000fe20003f64070 */
[--C-:B------:R-:W-:Y:S01]  /*1f20*/  @!P6 IMAD.IADD R38, R38, 0x1, -R39.reuse ;  /* 0x000000012626e824 */ /* 0x100fe200078e0a27 */
[----:B------:R-:W-:Y:S01]  /*1f30*/  ISETP.GE.AND P6, PT, R45, RZ, PT ;  /* 0x000000ff2d00720c */ /* 0x000fe20003fc6270 */
[----:B------:R-:W-:Y:S01]  /*1f40*/  @!P0 IMAD.MOV R30, RZ, RZ, -R30 ;  /* 0x000000ffff1e8224 */ /* 0x000fe200078e0a1e */
[----:B------:R-:W-:Y:S01]  /*1f50*/  LEA.HI R164, R3, R164, RZ, 0x7 ;  /* 0x000000a403a47211 */ /* 0x000fe200078f38ff */
[--C-:B------:R-:W-:Y:S01]  /*1f60*/  @!P1 IMAD.IADD R33, R33, 0x1, -R39.reuse ;  /* 0x0000000121219824 */ /* 0x100fe200078e0a27 */
[----:B------:R-:W-:Y:S01]  /*1f70*/  ISETP.GT.U32.AND P0, PT, R39, R38, PT ;  /* 0x000000262700720c */ /* 0x000fe20003f04070 */
[--C-:B------:R-:W-:Y:S01]  /*1f80*/  @!P4 IMAD.IADD R35, R35, 0x1, -R39.reuse ;  /* 0x000000012323c824 */ /* 0x100fe200078e0a27 */
[----:B------:R-:W-:Y:S01]  /*1f90*/  ISETP.GE.AND P1, PT, R46, RZ, PT ;  /* 0x000000ff2e00720c */ /* 0x000fe20003f26270 */
[--C-:B------:R-:W-:Y:S01]  /*1fa0*/  @!P2 IMAD.IADD R34, R34, 0x1, -R39.reuse ;  /* 0x000000012222a824 */ /* 0x100fe200078e0a27 */
[----:B------:R-:W-:Y:S01]  /*1fb0*/  ISETP.GE.AND P2, PT, R47, RZ, PT ;  /* 0x000000ff2f00720c */ /* 0x000fe20003f46270 */
[--C-:B------:R-:W-:Y:S01]  /*1fc0*/  @!P5 IMAD.IADD R36, R36, 0x1, -R39.reuse ;  /* 0x000000012424d824 */ /* 0x100fe200078e0a27 */
[----:B------:R-:W-:Y:S01]  /*1fd0*/  ISETP.GE.AND P4, PT, R48, RZ, PT ;  /* 0x000000ff3000720c */ /* 0x000fe20003f86270 */
[--C-:B------:R-:W-:Y:S01]  /*1fe0*/  @!P3 IMAD.IADD R37, R37, 0x1, -R39.reuse ;  /* 0x000000012525b824 */ /* 0x100fe200078e0a27 */
[----:B------:R-:W-:Y:S01]  /*1ff0*/  ISETP.GE.AND P5, PT, R49, RZ, PT ;  /* 0x000000ff3100720c */ /* 0x000fe20003fa6270 */
[----:B------:R-:W-:Y:S01]  /*2000*/  @!P6 IMAD.MOV R32, RZ, RZ, -R32 ;  /* 0x000000ffff20e224 */ /* 0x000fe200078e0a20 */
[----:B------:R-:W-:Y:S01]  /*2010*/  ISETP.GE.AND P3, PT, R50, RZ, PT ;  /* 0x000000ff3200720c */ /* 0x000fe20003f66270 */
[----:B------:R-:W-:Y:S01]  /*2020*/  IMAD R112, R2, UR5, RZ ;  /* 0x0000000502707c24 */ /* 0x000fe2000f8e02ff */
[----:B------:R-:W-:Y:S01]  /*2030*/  ISETP.GE.AND P6, PT, R165, RZ, PT ;  /* 0x000000ffa500720c */ /* 0x000fe20003fc6270 */
[----:B------:R-:W-:Y:S01]  /*2040*/  @!P0 IMAD.IADD R38, R38, 0x1, -R39 ;  /* 0x0000000126268824 */ /* 0x000fe200078e0a27 */
[----:B------:R-:W-:Y:S01]  /*2050*/  LOP3.LUT R3, R233, 0x3f, RZ, 0xc0, !PT ;  /* 0x0000003fe9037812 */ /* 0x000fe200078ec0ff */
[----:B------:R-:W-:Y:S01]  /*2060*/  @!P1 IMAD.MOV R33, RZ, RZ, -R33 ;  /* 0x000000ffff219224 */ /* 0x000fe200078e0a21 */
[----:B------:R-:W-:Y:S01]  /*2070*/  ISETP.NE.AND P0, PT, R31, RZ, PT ;  /* 0x000000ff1f00720c */ /* 0x000fe20003f05270 */
[----:B------:R-:W-:Y:S01]  /*2080*/  @!P2 IMAD.MOV R34, RZ, RZ, -R34 ;  /* 0x000000ffff22a224 */ /* 0x000fe200078e0a22 */
[C---:B------:R-:W-:Y:S01]  /*2090*/  LOP3.LUT R4, R3.reuse, 0x40, RZ, 0xfc, !PT ;  /* 0x0000004003047812 */ /* 0x040fe200078efcff */
[----:B------:R-:W-:Y:S01]  /*20a0*/  @!P4 IMAD.MOV R35, RZ, RZ, -R35 ;  /* 0x000000ffff23c224 */ /* 0x000fe200078e0a23 */
[C---:B------:R-:W-:Y:S01]  /*20b0*/  SEL R5, R6.reuse, R5, !P0 ;  /* 0x0000000506057207 */ /* 0x040fe20004000000 */
[----:B------:R-:W-:Y:S01]  /*20c0*/  @!P5 IMAD.MOV R36, RZ, RZ, -R36 ;  /* 0x000000ffff24d224 */ /* 0x000fe200078e0a24 */
[C---:B------:R-:W-:Y:S01]  /*20d0*/  SEL R7, R6.reuse, R7, !P0 ;  /* 0x0000000706077207 */ /* 0x040fe20004000000 */
[----:B------:R-:W-:Y:S01]  /*20e0*/  @!P3 IMAD.MOV R37, RZ, RZ, -R37 ;  /* 0x000000ffff25b224 */ /* 0x000fe200078e0a25 */
[C---:B------:R-:W-:Y:S01]  /*20f0*/  SEL R8, R6.reuse, R8, !P0 ;  /* 0x0000000806087207 */ /* 0x040fe20004000000 */
[----:B------:R-:W-:Y:S01]  /*2100*/  @!P6 IMAD.MOV R38, RZ, RZ, -R38 ;  /* 0x000000ffff26e224 */ /* 0x000fe200078e0a26 */
[----:B------:R-:W-:Y:S01]  /*2110*/  SEL R9, R6, R9, !P0 ;  /* 0x0000000906097207 */ /* 0x000fe20004000000 */
[----:B------:R-:W-:Y:S01]  /*2120*/  IMAD R4, R4, UR6, RZ ;  /* 0x0000000604047c24 */ /* 0x000fe2000f8e02ff */
[C---:B------:R-:W-:Y:S01]  /*2130*/  SEL R10, R6.reuse, R10, !P0 ;  /* 0x0000000a060a7207 */ /* 0x040fe20004000000 */
[----:B------:R-:W-:Y:S01]  /*2140*/  IMAD R152, R3, UR6, RZ ;  /* 0x0000000603987c24 */ /* 0x000fe2000f8e02ff */
[----:B------:R-:W-:Y:S01]  /*2150*/  SEL R11, R6, R11, !P0 ;  /* 0x0000000b060b7207 */ /* 0x000fe20004000000 */
[----:B------:R-:W-:Y:S01]  /*2160*/  IMAD.WIDE R60, R4, 0x2, RZ ;  /* 0x00000002043c7825 */ /* 0x000fe200078e02ff */
[C---:B------:R-:W-:Y:S01]  /*2170*/  SEL R12, R6.reuse, R12, !P0 ;  /* 0x0000000c060c7207 */ /* 0x040fe20004000000 */
[----:B------:R-:W-:Y:S01]  /*2180*/  USHF.L.U32 UR6, UR6, 0x7, URZ ;  /* 0x0000000706067899 */ /* 0x000fe2000800063f */
[----:B------:R-:W-:Y:S01]  /*2190*/  SEL R13, R6, R13, !P0 ;  /* 0x0000000d060d7207 */ /* 0x000fe20004000000 */
[----:B------:R-:W-:Y:S01]  /*21a0*/  IMAD.WIDE R152, R152, 0x2, RZ ;  /* 0x0000000298987825 */ /* 0x000fe200078e02ff */
[----:B------:R-:W-:-:S02]  /*21b0*/  SEL R14, R6, R14, !P0 ;  /* 0x0000000e060e7207 */ /* 0x000fc40004000000 */
[C---:B------:R-:W-:Y:S01]  /*21c0*/  SEL R15, R6.reuse, R15, !P0 ;  /* 0x0000000f060f7207 */ /* 0x040fe20004000000 */
[----:B------:R-:W-:Y:S01]  /*21d0*/  IMAD R161, R5, UR4, RZ ;  /* 0x0000000405a17c24 */ /* 0x000fe2000f8e02ff */
[C---:B------:R-:W-:Y:S01]  /*21e0*/  SEL R17, R6.reuse, R17, !P0 ;  /* 0x0000001106117207 */ /* 0x040fe20004000000 */
[----:B------:R-:W-:Y:S01]  /*21f0*/  IMAD R157, R7, UR4, RZ ;  /* 0x00000004079d7c24 */ /* 0x000fe2000f8e02ff */
[----:B------:R-:W-:Y:S01]  /*2200*/  SEL R16, R6, R16, !P0 ;  /* 0x0000001006107207 */ /* 0x000fe20004000000 */
        /* <DEDUP_REMOVED lines=23> */
[----:B------:R-:W-:Y:S01]  /*2380*/  SEL R29, R6, R29, !P0 ;  /* 0x0000001d061d7207 */ /* 0x000fe20004000000 */
[----:B------:R-:W-:Y:S01]  /*2390*/  IMAD R87, R20, UR4, RZ ;  /* 0x0000000414577c24 */ /* 0x000fe2000f8e02ff */
[C---:B------:R-:W-:Y:S01]  /*23a0*/  SEL R30, R6.reuse, R30, !P0 ;  /* 0x0000001e061e7207 */ /* 0x040fe20004000000 */
[----:B------:R-:W-:Y:S01]  /*23b0*/  IMAD R89, R21, UR4, RZ ;  /* 0x0000000415597c24 */ /* 0x000fe2000f8e02ff */
[C---:B------:R-:W-:Y:S01]  /*23c0*/  SEL R32, R6.reuse, R32, !P0 ;  /* 0x0000002006207207 */ /* 0x040fe20004000000 */
[----:B------:R-:W-:Y:S01]  /*23d0*/  IMAD R91, R23, UR4, RZ ;  /* 0x00000004175b7c24 */ /* 0x000fe2000f8e02ff */
[C---:B------:R-:W-:Y:S01]  /*23e0*/  SEL R33, R6.reuse, R33, !P0 ;  /* 0x0000002106217207 */ /* 0x040fe20004000000 */
[----:B------:R-:W-:Y:S01]  /*23f0*/  IMAD R93, R25, UR4, RZ ;  /* 0x00000004195d7c24 */ /* 0x000fe2000f8e02ff */
[----:B------:R-:W-:Y:S01]  /*2400*/  SEL R34, R6, R34, !P0 ;  /* 0x0000002206227207 */ /* 0x000fe20004000000 */
[----:B------:R-:W-:Y:S01]  /*2410*/  IMAD R95, R22, UR4, RZ ;  /* 0x00000004165f7c24 */ /* 0x000fe2000f8e02ff */
[----:B------:R-:W-:Y:S01]  /*2420*/  SEL R35, R6, R35, !P0 ;  /* 0x0000002306237207 */ /* 0x000fe20004000000 */
[----:B------:R-:W-:Y:S01]  /*2430*/  IMAD R97, R24, UR4, RZ ;  /* 0x0000000418617c24 */ /* 0x000fe2000f8e02ff */
[----:B------:R-:W-:Y:S01]  /*2440*/  SEL R36, R6, R36, !P0 ;  /* 0x0000002406247207 */ /* 0x000fe20004000000 */
[----:B------:R-:W-:Y:S01]  /*2450*/  IMAD R99, R26, UR4, RZ ;  /* 0x000000041a637c24 */ /* 0x000fe2000f8e02ff */
[C---:B------:R-:W-:Y:S01]  /*2460*/  SEL R37, R6.reuse, R37, !P0 ;  /* 0x0000002506257207 */ /* 0x040fe20004000000 */
[----:B------:R-:W-:Y:S01]  /*2470*/  IMAD R101, R27, UR4, RZ ;  /* 0x000000041b657c24 */ /* 0x000fe2000f8e02ff */
[----:B------:R-:W-:Y:S01]  /*2480*/  SEL R6, R6, R38, !P0 ;  /* 0x0000002606067207 */ /* 0x000fe20004000000 */
[----:B------:R-:W-:Y:S01]  /*2490*/  IMAD R103, R28, UR4, RZ ;  /* 0x000000041c677c24 */ /* 0x000fe2000f8e02ff */
[----:B------:R-:W-:Y:S01]  /*24a0*/  LEA R154, P0, R112, UR8, 0x1 ;  /* 0x00000008709a7c11 */ /* 0x000fe2000f8008ff */
[----:B------:R-:W-:Y:S01]  /*24b0*/  IMAD R105, R29, UR4, RZ ;  /* 0x000000041d697c24 */ /* 0x000fe2000f8e02ff */
[----:B------:R-:W-:Y:S01]  /*24c0*/  SHF.R.S32.HI R164, RZ, 0x7, R164 ;  /* 0x00000007ffa47819 */ /* 0x000fe200000114a4 */
[----:B------:R-:W-:Y:S01]  /*24d0*/  IMAD R107, R30, UR4, RZ ;  /* 0x000000041e6b7c24 */ /* 0x000fe2000f8e02ff */
[----:B------:R-:W-:Y:S01]  /*24e0*/  LEA.HI.X.SX32 R155, R112, UR9, 0x1, P0 ;  /* 0x00000009709b7c11 */ /* 0x000fe200080f0eff */
[----:B------:R-:W-:-:S02]  /*24f0*/  IMAD R109, R32, UR4, RZ ;  /* 0x00000004206d7c24 */ /* 0x000fc4000f8e02ff */
[----:B------:R-:W-:Y:S02]  /*2500*/  IMAD R111, R33, UR4, RZ ;  /* 0x00000004216f7c24 */ /* 0x000fe4000f8e02ff */
[----:B------:R-:W-:Y:S02]  /*2510*/  IMAD R145, R34, UR4, RZ ;  /* 0x0000000422917c24 */ /* 0x000fe4000f8e02ff */
[----:B------:R-:W-:Y:S02]  /*2520*/  IMAD R147, R35, UR4, RZ ;  /* 0x0000000423937c24 */ /* 0x000fe4000f8e02ff */
[----:B------:R-:W-:Y:S02]  /*2530*/  IMAD R149, R36, UR4, RZ ;  /* 0x0000000424957c24 */ /* 0x000fe4000f8e02ff */
[----:B------:R-:W-:Y:S02]  /*2540*/  IMAD R151, R37, UR4, RZ ;  /* 0x0000000425977c24 */ /* 0x000fe4000f8e02ff */
[----:B------:R-:W-:Y:S01]  /*2550*/  IMAD R113, R6, UR4, RZ ;  /* 0x0000000406717c24 */ /* 0x000fe2000f8e02ff */
[----:B------:R-:W-:Y:S01]  /*2560*/  ULDC.64 UR4, c[0x0][0x218] ;  /* 0x0000860000047ab9 */ /* 0x000fe20000000a00 */
[----:B------:R-:W-:-:S04]  /*2570*/  IMAD.WIDE R162, R161, 0x2, R60 ;  /* 0x00000002a1a27825 */ /* 0x000fc800078e023c */
        /* <DEDUP_REMOVED lines=62> */
[----:B------:R-:W-:Y:S02]  /*2960*/  IMAD.WIDE R152, R113, 0x2, R152 ;  /* 0x0000000271987825 */ /* 0x000fe400078e0298 */
[----:B------:R-:W0:Y:S02]  /*2970*/  LDC R113, c[0x0][0x238] ;  /* 0x00008e00ff717b82 */ /* 0x000e240000000800 */
[----:B------:R-:W-:Y:S02]  /*2980*/  IMAD.SHL.U32 R251, R233, 0x40, RZ ;  /* 0x00000040e9fb7824 */ /* 0x000fe400078e00ff */
[-C--:B0-----:R-:W-:Y:S02]  /*2990*/  IMAD R112, R0, R113.reuse, RZ ;  /* 0x0000007100707224 */ /* 0x081fe400078e02ff */
[-C--:B------:R-:W-:Y:S02]  /*29a0*/  IMAD R115, R235, R113.reuse, RZ ;  /* 0x00000071eb737224 */ /* 0x080fe400078e02ff */
[----:B------:R-:W-:-:S02]  /*29b0*/  IMAD R114, R236, R113, RZ ;  /* 0x00000071ec727224 */ /* 0x000fc400078e02ff */
[-C--:B------:R-:W-:Y:S02]  /*29c0*/  IMAD R112, R237, R113.reuse, RZ ;  /* 0x00000071ed707224 */ /* 0x080fe400078e02ff */
[-C--:B------:R-:W-:Y:S02]  /*29d0*/  IMAD R115, R238, R113.reuse, RZ ;  /* 0x00000071ee737224 */ /* 0x080fe400078e02ff */
[-C--:B------:R-:W-:Y:S02]  /*29e0*/  IMAD R114, R240, R113.reuse, RZ ;  /* 0x00000071f0727224 */ /* 0x080fe400078e02ff */
[-C--:B------:R-:W-:Y:S02]  /*29f0*/  IMAD R112, R241, R113.reuse, RZ ;  /* 0x00000071f1707224 */ /* 0x080fe400078e02ff */
        /* <DEDUP_REMOVED lines=24> */
[----:B------:R-:W-:-:S07]  /*2b80*/  IMAD R112, R250, R113, RZ ;  /* 0x00000071fa707224 */ /* 0x000fce00078e02ff */
.L_x_1:
[----:B------:R-:W0:Y:S01]  /*2b90*/  LDC R114, c[0x0][0x238] ;  /* 0x00008e00ff727b82 */ /* 0x000e220000000800 */
[----:B------:R-:W-:Y:S02]  /*2ba0*/  ISETP.GE.AND P3, PT, R0, UR10, PT ;  /* 0x0000000a00007c0c */ /* 0x000fe4000bf66270 */
[----:B------:R-:W-:Y:S02]  /*2bb0*/  PRMT R198, RZ, 0x7610, R198 ;  /* 0x00007610ffc67816 */ /* 0x000fe400000000c6 */
[----:B------:R-:W-:Y:S02]  /*2bc0*/  ISETP.GE.AND P4, PT, R250, UR10, PT ;  /* 0x0000000afa007c0c */ /* 0x000fe4000bf86270 */
[----:B------:R-:W-:Y:S01]  /*2bd0*/  LEA.HI R112, R233, 0x3c, RZ, 0x1c ;  /* 0x0000003ce9707811 */ /* 0x000fe200078fe0ff */
[----:B------:R-:W1:Y:S01]  /*2be0*/  LDC R117, c[0x0][0x238] ;  /* 0x00008e00ff757b82 */ /* 0x000e620000000800 */
[----:B------:R-:W-:Y:S02]  /*2bf0*/  PRMT R182, RZ, 0x7610, R182 ;  /* 0x00007610ffb67816 */ /* 0x000fe400000000b6 */
[----:B------:R-:W-:-:S02]  /*2c00*/  ISETP.GE.AND P2, PT, R112, UR10, PT ;  /* 0x0000000a70007c0c */ /* 0x000fc4000bf46270 */
[----:B------:R-:W-:Y:S02]  /*2c10*/  ISETP.GE.AND P0, PT, R249, UR10, PT ;  /* 0x0000000af9007c0c */ /* 0x000fe4000bf06270 */
[----:B------:R-:W-:Y:S01]  /*2c20*/  LOP3.LUT R116, R0, 0x44, RZ, 0xfc, !PT ;  /* 0x0000004400747812 */ /* 0x000fe200078efcff */
[----:B------:R-:W2:Y:S01]  /*2c30*/  LDC R113, c[0x0][0x238] ;  /* 0x00008e00ff717b82 */ /* 0x000ea20000000800 */
[----:B------:R-:W-:Y:S02]  /*2c40*/  ISETP.GE.AND P5, PT, R246, UR10, PT ;  /* 0x0000000af6007c0c */ /* 0x000fe4000bfa6270 */
[----:B------:R-:W-:Y:S01]  /*2c50*/  ISETP.GE.AND P1, PT, R116, UR10, PT ;  /* 0x0000000a74007c0c */ /* 0x000fe2000bf26270 */
[----:B0-----:R-:W-:-:S04]  /*2c60*/  IMAD R114, R0, R114, RZ ;  /* 0x0000007200727224 */ /* 0x001fc800078e02ff */
[----:B------:R-:W0:Y:S01]  /*2c70*/  LDC R126, c[0x0][0x238] ;  /* 0x00008e00ff7e7b82 */ /* 0x000e220000000800 */
[----:B------:R-:W-:-:S04]  /*2c80*/  IMAD.WIDE R114, R114, 0x2, R154 ;  /* 0x0000000272727825 */ /* 0x000fc800078e029a */
[----:B-1----:R-:W-:Y:S01]  /*2c90*/  IMAD R117, R249, R117, RZ ;  /* 0x00000075f9757224 */ /* 0x002fe200078e02ff */
[----:B------:R1:W3:Y:S02]  /*2ca0*/  @!P3 LDG.E.U16 R198, desc[UR12][R114.64] ;  /* 0x0000000c72c6b981 */ /* 0x0002e4000c1e1500 */
[----:B------:R-:W4:Y:S01]  /*2cb0*/  LDC R119, c[0x0][0x238] ;  /* 0x00008e00ff777b82 */ /* 0x000f220000000800 */
[----:B--2---:R-:W-:-:S07]  /*2cc0*/  IMAD R113, R250, R113, RZ ;  /* 0x00000071fa717224 */ /* 0x004fce00078e02ff */
[----:B------:R-:W2:Y:S01]  /*2cd0*/  LDC R118, c[0x0][0x238] ;  /* 0x00008e00ff767b82 */ /* 0x000ea20000000800 */
[----:B-1----:R-:W-:-:S04]  /*2ce0*/  IMAD.WIDE R114, R117, 0x2, R154 ;  /* 0x0000000275727825 */ /* 0x002fc800078e029a */
[----:B------:R-:W-:-:S03]  /*2cf0*/  IMAD.WIDE R112, R113, 0x2, R154 ;  /* 0x0000000271707825 */ /* 0x000fc600078e029a */
[----:B------:R-:W1:Y:S02]  /*2d00*/  LDC R117, c[0x0][0x238] ;  /* 0x00008e00ff757b82 */ /* 0x000e640000000800 */
[----:B------:R5:W3:Y:S01]  /*2d10*/  @!P4 LDG.E.U16 R182, desc[UR12][R112.64] ;  /* 0x0000000c70b6c981 */ /* 0x000ae2000c1e1500 */
[----:B------:R-:W-:Y:S02]  /*2d20*/  PRMT R167, RZ, 0x7610, R167 ;  /* 0x00007610ffa77816 */ /* 0x000fe400000000a7 */
[----:B------:R-:W-:Y:S01]  /*2d30*/  PRMT R193, RZ, 0x7610, R193 ;  /* 0x00007610ffc17816 */ /* 0x000fe200000000c1 */
[----:B0-----:R-:W-:Y:S02]  /*2d40*/  IMAD R126, R242, R126, RZ ;  /* 0x0000007ef27e7224 */ /* 0x001fe400078e02ff */
[----:B------:R-:W0:Y:S03]  /*2d50*/  LDC R127, c[0x0][0x238] ;  /* 0x00008e00ff7f7b82 */ /* 0x000e260000000800 */
[----:B------:R0:W3:Y:S01]  /*2d60*/  @!P0 LDG.E.U16 R193, desc[UR12][R114.64] ;  /* 0x0000000c72c18981 */ /* 0x0000e2000c1e1500 */
[----:B------:R-:W-:-:S02]  /*2d70*/  PRMT R191, RZ, 0x7610, R191 ;  /* 0x00007610ffbf7816 */ /* 0x000fc400000000bf */
[----:B------:R-:W-:Y:S02]  /*2d80*/  PRMT R192, RZ, 0x7610, R192 ;  /* 0x00007610ffc07816 */ /* 0x000fe400000000c0 */
[----:B------:R-:W0:Y:S01]  /*2d90*/  LDC R120, c[0x0][0x238] ;  /* 0x00008e00ff787b82 */ /* 0x000e220000000800 */
[----:B-1----:R-:W-:-:S04]  /*2da0*/  IMAD R117, R248, R117, RZ ;  /* 0x00000075f8757224 */ /* 0x002fc800078e02ff */
[----:B-----5:R-:W-:-:S03]  /*2db0*/  IMAD.WIDE R112, R117, 0x2, R154 ;  /* 0x0000000275707825 */ /* 0x020fc600078e029a */
[----:B------:R-:W1:Y:S01]  /*2dc0*/  LDC R117, c[0x0][0x238] ;  /* 0x00008e00ff757b82 */ /* 0x000e620000000800 */
[----:B------:R-:W-:Y:S01]  /*2dd0*/  ISETP.GE.AND P0, PT, R245, UR10, PT ;  /* 0x0000000af5007c0c */ /* 0x000fe2000bf06270 */
[----:B----4-:R-:W-:Y:S02]  /*2de0*/  IMAD R119, R247, R119, RZ ;  /* 0x00000077f7777224 */ /* 0x010fe400078e02ff */
[----:B--2---:R-:W-:Y:S02]  /*2df0*/  IMAD R118, R245, R118, RZ ;  /* 0x00000076f5767224 */ /* 0x004fe400078e02ff */
[----:B-1----:R-:W-:-:S04]  /*2e00*/  IMAD R117, R246, R117, RZ ;  /* 0x00000075f6757224 */ /* 0x002fc800078e02ff */
[----:B------:R-:W-:-:S05]  /*2e10*/  IMAD.WIDE R116, R117, 0x2, R154 ;  /* 0x0000000275747825 */ /* 0x000fca00078e029a */
[----:B------:R1:W2:Y:S01]  /*2e20*/  @!P5 LDG.E.U16 R167, desc[UR12][R116.64] ;  /* 0x0000000c74a7d981 */ /* 0x0002a2000c1e1500 */
[----:B0-----:R-:W-:-:S04]  /*2e30*/  IMAD.WIDE R114, R119, 0x2, R154 ;  /* 0x0000000277727825 */ /* 0x001fc800078e029a */
[--C-:B-1----:R-:W-:Y:S02]  /*2e40*/  IMAD.WIDE R116, R126, 0x2, R154.reuse ;  /* 0x000000027e747825 */ /* 0x102fe400078e029a */
[----:B------:R-:W0:Y:S01]  /*2e50*/  LDC R126, c[0x0][0x238] ;  /* 0x00008e00ff7e7b82 */ /* 0x000e220000000800 */
[----:B------:R-:W-:Y:S01]  /*2e60*/  ISETP.GE.AND P4, PT, R247, UR10, PT ;  /* 0x0000000af7007c0c */ /* 0x000fe2000bf86270 */
[----:B------:R-:W-:-:S05]  /*2e70*/  IMAD.WIDE R118, R118, 0x2, R154 ;  /* 0x0000000276767825 */ /* 0x000fca00078e029a */
[----:B------:R-:W4:Y:S01]  /*2e80*/  @!P0 LDG.E.U16 R191, desc[UR12][R118.64] ;  /* 0x0000000c76bf8981 */ /* 0x000f22000c1e1500 */
[C---:B------:R-:W-:Y:S01]  /*2e90*/  ISETP.GE.AND P0, PT, R243.reuse, UR10, PT ;  /* 0x0000000af3007c0c */ /* 0x040fe2000bf06270 */
[----:B------:R-:W-:Y:S01]  /*2ea0*/  IMAD R127, R243, R127, RZ ;  /* 0x0000007ff37f7224 */ /* 0x000fe200078e02ff */
[----:B------:R-:W-:-:S04]  /*2eb0*/  PRMT R190, RZ, 0x7610, R190 ;  /* 0x00007610ffbe7816 */ /* 0x000fc800000000be */
[----:B------:R1:W5:Y:S01]  /*2ec0*/  @!P4 LDG.E.U16 R192, desc[UR12][R114.64] ;  /* 0x0000000c72c0c981 */ /* 0x000362000c1e1500 */
[----:B------:R-:W-:Y:S01]  /*2ed0*/  ISETP.GE.AND P3, PT, R248, UR10, PT ;  /* 0x0000000af8007c0c */ /* 0x000fe2000bf66270 */
[----:B-1----:R-:W-:Y:S02]  /*2ee0*/  IMAD.WIDE R114, R127, 0x2, R154 ;  /* 0x000000027f727825 */ /* 0x002fe400078e029a */
[----:B------:R-:W1:Y:S02]  /*2ef0*/  LDC R127, c[0x0][0x238] ;  /* 0x00008e00ff7f7b82 */ /* 0x000e640000000800 */
[----:B0-----:R-:W-:Y:S01]  /*2f00*/  IMAD R126, R240, R126, RZ ;  /* 0x0000007ef07e7224 */ /* 0x001fe200078e02ff */
[----:B------:R0:W2:Y:S01]  /*2f10*/  @!P0 LDG.E.U16 R190, desc[UR12][R114.64] ;  /* 0x0000000c72be8981 */ /* 0x0000a2000c1e1500 */
[----:B------:R-:W-:Y:S02]  /*2f20*/  PRMT R143, RZ, 0x7610, R143 ;  /* 0x00007610ff8f7816 */ /* 0x000fe4000000008f */
[C---:B------:R-:W-:Y:S01]  /*2f30*/  ISETP.GE.AND P6, PT, R244.reuse, UR10, PT ;  /* 0x0000000af4007c0c */ /* 0x040fe2000bfc6270 */
[----:B------:R-:W-:Y:S01]  /*2f40*/  IMAD R120, R244, R120, RZ ;  /* 0x00000078f4787224 */ /* 0x000fe200078e02ff */
[----:B------:R-:W-:-:S02]  /*2f50*/  PRMT R169, RZ, 0x7610, R169 ;  /* 0x00007610ffa97816 */ /* 0x000fc400000000a9 */
[----:B------:R0:W4:Y:S02]  /*2f60*/  @!P3 LDG.E.U16 R143, desc[UR12][R112.64] ;  /* 0x0000000c708fb981 */ /* 0x000124000c1e1500 */
[--C-:B0-----:R-:W-:Y:S02]  /*2f70*/  IMAD.WIDE R114, R126, 0x2, R154.reuse ;  /* 0x000000027e727825 */ /* 0x101fe400078e029a */
[----:B------:R-:W0:Y:S01]  /*2f80*/  LDC R126, c[0x0][0x238] ;  /* 0x00008e00ff7e7b82 */ /* 0x000e220000000800 */
[----:B------:R-:W-:Y:S01]  /*2f90*/  ISETP.GE.AND P3, PT, R241, UR10, PT ;  /* 0x0000000af1007c0c */ /* 0x000fe2000bf66270 */
[----:B------:R-:W-:Y:S01]  /*2fa0*/  IMAD.WIDE R112, R120, 0x2, R154 ;  /* 0x0000000278707825 */ /* 0x000fe200078e029a */
[----:B------:R-:W-:-:S03]  /*2fb0*/  PRMT R189, RZ, 0x7610, R189 ;  /* 0x00007610ffbd7816 */ /* 0x000fc600000000bd */
[----:B-1----:R-:W-:Y:S01]  /*2fc0*/  IMAD R127, R241, R127, RZ ;  /* 0x0000007ff17f7224 */ /* 0x002fe200078e02ff */
[----:B------:R1:W4:Y:S03]  /*2fd0*/  @!P6 LDG.E.U16 R169, desc[UR12][R112.64] ;  /* 0x0000000c70a9e981 */ /* 0x000326000c1e1500 */
[--C-:B-1----:R-:W-:Y:S01]  /*2fe0*/  IMAD.WIDE R112, R127, 0x2, R154.reuse ;  /* 0x000000027f707825 */ /* 0x102fe200078e029a */
[----:B------:R-:W-:Y:S01]  /*2ff0*/  ISETP.GE.AND P4, PT, R242, UR10, PT ;  /* 0x0000000af2007c0c */ /* 0x000fe2000bf86270 */
[----:B------:R-:W1:Y:S02]  /*3000*/  LDC R127, c[0x0][0x238] ;  /* 0x00008e00ff7f7b82 */ /* 0x000e640000000800 */
[----:B0-----:R-:W-:Y:S01]  /*3010*/  IMAD R126, R238, R126, RZ ;  /* 0x0000007eee7e7224 */ /* 0x001fe200078e02ff */
[----:B------:R0:W4:Y:S03]  /*3020*/  @!P3 LDG.E.U16 R189, desc[UR12][R112.64] ;  /* 0x0000000c70bdb981 */ /* 0x000126000c1e1500 */
[----:B0-----:R-:W-:-:S02]  /*3030*/  IMAD.WIDE R112, R126, 0x2, R154 ;  /* 0x000000027e707825 */ /* 0x001fc400078e029a */
[----:B------:R-:W0:Y:S01]  /*3040*/  LDC R126, c[0x0][0x238] ;  /* 0x00008e00ff7e7b82 */ /* 0x000e220000000800 */
[----:B------:R-:W-:-:S06]  /*3050*/  PRMT R172, RZ, 0x7610, R172 ;  /* 0x00007610ffac7816 */ /* 0x000fcc00000000ac */
[----:B------:R1:W4:Y:S01]  /*3060*/  @!P4 LDG.E.U16 R172, desc[UR12][R116.64] ;  /* 0x0000000c74acc981 */ /* 0x000322000c1e1500 */
[----:B------:R-:W-:Y:S02]  /*3070*/  ISETP.GE.AND P5, PT, R240, UR10, PT ;  /* 0x0000000af0007c0c */ /* 0x000fe4000bfa6270 */
[----:B------:R-:W-:Y:S01]  /*3080*/  ISETP.GE.AND P0, PT, R238, UR10, PT ;  /* 0x0000000aee007c0c */ /* 0x000fe2000bf06270 */
[----:B0-----:R-:W-:-:S04]  /*3090*/  IMAD R126, R236, R126, RZ ;  /* 0x0000007eec7e7224 */ /* 0x001fc800078e02ff */
[----:B-1----:R-:W-:Y:S02]  /*30a0*/  IMAD.WIDE R116, R126, 0x2, R154 ;  /* 0x000000027e747825 */ /* 0x002fe400078e029a */
[----:B------:R-:W0:Y:S01]  /*30b0*/  LDC R126, c[0x0][0x238] ;  /* 0x00008e00ff7e7b82 */ /* 0x000e220000000800 */
[C---:B------:R-:W-:Y:S02]  /*30c0*/  ISETP.GE.AND P4, PT, R237.reuse, UR10, PT ;  /* 0x0000000aed007c0c */ /* 0x040fe4000bf86270 */
[----:B------:R-:W-:Y:S02]  /*30d0*/  PRMT R175, RZ, 0x7610, R175 ;  /* 0x00007610ffaf7816 */ /* 0x000fe400000000af */
[----:B------:R-:W-:Y:S01]  /*30e0*/  PRMT R188, RZ, 0x7610, R188 ;  /* 0x00007610ffbc7816 */ /* 0x000fe200000000bc */
[----:B------:R-:W-:Y:S01]  /*30f0*/  IMAD R127, R237, R127, RZ ;  /* 0x0000007fed7f7224 */ /* 0x000fe200078e02ff */
[----:B------:R-:W-:Y:S02]  /*3100*/  LOP3.LUT R118, R0, 0x4c, RZ, 0xfc, !PT ;  /* 0x0000004c00767812 */ /* 0x000fe400078efcff */
[----:B------:R-:W-:Y:S01]  /*3110*/  ISETP.GE.AND P3, PT, R236, UR10, PT ;  /* 0x0000000aec007c0c */ /* 0x000fe2000bf66270 */
[----:B------:R1:W4:Y:S01]  /*3120*/  @!P5 LDG.E.U16 R175, desc[UR12][R114.64] ;  /* 0x0000000c72afd981 */ /* 0x000322000c1e1500 */
[----:B------:R-:W-:-:S02]  /*3130*/  PRMT R177, RZ, 0x7610, R177 ;  /* 0x00007610ffb17816 */ /* 0x000fc400000000b1 */
[----:B------:R-:W-:Y:S01]  /*3140*/  ISETP.GE.AND P5, PT, R118, UR10, PT ;  /* 0x0000000a76007c0c */ /* 0x000fe2000bfa6270 */
[----:B------:R3:W4:Y:S01]  /*3150*/  @!P0 LDG.E.U16 R188, desc[UR12][R112.64] ;  /* 0x0000000c70bc8981 */ /* 0x000722000c1e1500 */
[----:B------:R-:W-:Y:S02]  /*3160*/  ISETP.GE.AND P0, PT, R235, UR10, PT ;  /* 0x0000000aeb007c0c */ /* 0x000fe4000bf06270 */
[C---:B------:R-:W-:Y:S01]  /*3170*/  LOP3.LUT R118, R0.reuse, 0x50, RZ, 0xfc, !PT ;  /* 0x0000005000767812 */ /* 0x040fe200078efcff */
[----:B-1----:R-:W-:Y:S01]  /*3180*/  IMAD.WIDE R114, R127, 0x2, R154 ;  /* 0x000000027f727825 */ /* 0x002fe200078e029a */
[----:B------:R-:W-:Y:S02]  /*3190*/  LOP3.LUT R120, R0, 0x48, RZ, 0xfc, !PT ;  /* 0x0000004800787812 */ /* 0x000fe400078efcff */
[----:B------:R-:W-:Y:S01]  /*31a0*/  PRMT R187, RZ, 0x7610, R187 ;  /* 0x00007610ffbb7816 */ /* 0x000fe200000000bb */
[----:B0-----:R-:W-:Y:S01]  /*31b0*/  IMAD R126, R235, R126, RZ ;  /* 0x0000007eeb7e7224 */ /* 0x001fe200078e02ff */
[----:B------:R0:W4:Y:S01]  /*31c0*/  @!P4 LDG.E.U16 R177, desc[UR12][R114.64] ;  /* 0x0000000c72b1c981 */ /* 0x000122000c1e1500 */
[----:B------:R-:W-:-:S02]  /*31d0*/  ISETP.GE.AND P4, PT, R118, UR10, PT ;  /* 0x0000000a76007c0c */ /* 0x000fc4000bf86270 */
[----:B------:R-:W-:Y:S01]  /*31e0*/  ISETP.GE.AND P6, PT, R120, UR10, PT ;  /* 0x0000000a78007c0c */ /* 0x000fe2000bfc6270 */
[----:B------:R-:W4:Y:S01]  /*31f0*/  @!P3 LDG.E.U16 R187, desc[UR12][R116.64] ;  /* 0x0000000c74bbb981 */ /* 0x000f22000c1e1500 */
[----:B------:R-:W-:Y:S02]  /*3200*/  LOP3.LUT R118, R0, 0x54, RZ, 0xfc, !PT ;  /* 0x0000005400767812 */ /* 0x000fe400078efcff */
[----:B------:R-:W-:Y:S01]  /*3210*/  PRMT R168, RZ, 0x7610, R168 ;  /* 0x00007610ffa87816 */ /* 0x000fe200000000a8 */
[----:B---3--:R-:W-:Y:S01]  /*3220*/  IMAD.WIDE R112, R231, 0x2, R154 ;  /* 0x00000002e7707825 */ /* 0x008fe200078e029a */
[----:B------:R-:W-:-:S03]  /*3230*/  PRMT R179, RZ, 0x7610, R179 ;  /* 0x00007610ffb37816 */ /* 0x000fc600000000b3 */
[----:B0-----:R-:W-:Y:S01]  /*3240*/  IMAD.WIDE R114, R126, 0x2, R154 ;  /* 0x000000027e727825 */ /* 0x001fe200078e029a */
[----:B------:R-:W-:Y:S02]  /*3250*/  ISETP.GE.AND P3, PT, R118, UR10, PT ;  /* 0x0000000a76007c0c */ /* 0x000fe4000bf66270 */
[C---:B------:R-:W-:Y:S01]  /*3260*/  LOP3.LUT R118, R0.reuse, 0x5c, RZ, 0xfc, !PT ;  /* 0x0000005c00767812 */ /* 0x040fe200078efcff */
[----:B------:R0:W3:Y:S01]  /*3270*/  @!P2 LDG.E.U16 R179, desc[UR12][R112.64] ;  /* 0x0000000c70b3a981 */ /* 0x0000e2000c1e1500 */
[----:B------:R-:W-:Y:S02]  /*3280*/  LOP3.LUT R119, R0, 0x58, RZ, 0xfc, !PT ;  /* 0x0000005800777812 */ /* 0x000fe400078efcff */
[----:B------:R-:W-:Y:S01]  /*3290*/  PRMT R171, RZ, 0x7610, R171 ;  /* 0x00007610ffab7816 */ /* 0x000fe200000000ab */
[----:B------:R1:W3:Y:S01]  /*32a0*/  @!P0 LDG.E.U16 R168, desc[UR12][R114.64] ;  /* 0x0000000c72a88981 */ /* 0x0002e2000c1e1500 */
[----:B------:R-:W-:Y:S02]  /*32b0*/  PRMT R141, RZ, 0x7610, R141 ;  /* 0x00007610ff8d7816 */ /* 0x000fe4000000008d */
[----:B------:R-:W-:-:S02]  /*32c0*/  ISETP.GE.AND P0, PT, R118, UR10, PT ;  /* 0x0000000a76007c0c */ /* 0x000fc4000bf06270 */
[----:B------:R-:W-:Y:S01]  /*32d0*/  ISETP.GE.AND P2, PT, R119, UR10, PT ;  /* 0x0000000a77007c0c */ /* 0x000fe2000bf46270 */
[----:B0-----:R-:W-:Y:S01]  /*32e0*/  IMAD.WIDE R112, R166, 0x2, R154 ;  /* 0x00000002a6707825 */ /* 0x001fe200078e029a */
[----:B------:R-:W-:-:S03]  /*32f0*/  LOP3.LUT R118, R0, 0x64, RZ, 0xfc, !PT ;  /* 0x0000006400767812 */ /* 0x000fc600078efcff */
[----:B-1----:R-:W-:Y:S01]  /*3300*/  IMAD.WIDE R114, R217, 0x2, R154 ;  /* 0x00000002d9727825 */ /* 0x002fe200078e029a */
[----:B------:R-:W-:Y:S01]  /*3310*/  LOP3.LUT R119, R0, 0x60, RZ, 0xfc, !PT ;  /* 0x0000006000777812 */ /* 0x000fe200078efcff */
[----:B------:R0:W3:Y:S01]  /*3320*/  @!P1 LDG.E.U16 R141, desc[UR12][R112.64] ;  /* 0x0000000c708d9981 */ /* 0x0000e2000c1e1500 */
[----:B------:R-:W-:Y:S01]  /*3330*/  PRMT R142, RZ, 0x7610, R142 ;  /* 0x00007610ff8e7816 */ /* 0x000fe2000000008e */
[--C-:B------:R-:W-:Y:S02]  /*3340*/  IMAD.WIDE R116, R218, 0x2, R154.reuse ;  /* 0x00000002da747825 */ /* 0x100fe400078e029a */
[----:B------:R1:W3:Y:S01]  /*3350*/  @!P6 LDG.E.U16 R171, desc[UR12][R114.64] ;  /* 0x0000000c72abe981 */ /* 0x0002e2000c1e1500 */
[----:B------:R-:W-:Y:S02]  /*3360*/  ISETP.GE.AND P6, PT, R118, UR10, PT ;  /* 0x0000000a76007c0c */ /* 0x000fe4000bfc6270 */
[----:B------:R-:W-:Y:S01]  /*3370*/  ISETP.GE.AND P1, PT, R119, UR10, PT ;  /* 0x0000000a77007c0c */ /* 0x000fe2000bf26270 */
[----:B------:R1:W3:Y:S01]  /*3380*/  @!P5 LDG.E.U16 R142, desc[UR12][R116.64] ;  /* 0x0000000c748ed981 */ /* 0x0002e2000c1e1500 */
[----:B------:R-:W-:Y:S01]  /*3390*/  LOP3.LUT R118, R0, 0x68, RZ, 0xfc, !PT ;  /* 0x0000006800767812 */ /* 0x000fe200078efcff */
[----:B0-----:R-:W-:Y:S01]  /*33a0*/  IMAD.WIDE R112, R219, 0x2, R154 ;  /* 0x00000002db707825 */ /* 0x001fe200078e029a */
[----:B------:R-:W-:-:S02]  /*33b0*/  PRMT R174, RZ, 0x7610, R174 ;  /* 0x00007610ffae7816 */ /* 0x000fc400000000ae */
[----:B------:R-:W-:Y:S01]  /*33c0*/  PRMT R140, RZ, 0x7610, R140 ;  /* 0x00007610ff8c7816 */ /* 0x000fe2000000008c */
[--C-:B-1----:R-:W-:Y:S01]  /*33d0*/  IMAD.WIDE R114, R220, 0x2, R154.reuse ;  /* 0x00000002dc727825 */ /* 0x102fe200078e029a */
[----:B------:R-:W-:Y:S02]  /*33e0*/  LOP3.LUT R119, R0, 0x6c, RZ, 0xfc, !PT ;  /* 0x0000006c00777812 */ /* 0x000fe400078efcff */
[----:B------:R-:W-:Y:S01]  /*33f0*/  ISETP.GE.AND P5, PT, R118, UR10, PT ;  /* 0x0000000a76007c0c */ /* 0x000fe2000bfa6270 */
[----:B------:R0:W3:Y:S01]  /*3400*/  @!P4 LDG.E.U16 R174, desc[UR12][R112.64] ;  /* 0x0000000c70aec981 */ /* 0x0000e2000c1e1500 */
[----:B------:R-:W-:Y:S01]  /*3410*/  LOP3.LUT R118, R0, 0x70, RZ, 0xfc, !PT ;  /* 0x0000007000767812 */ /* 0x000fe200078efcff */
[----:B------:R-:W-:Y:S01]  /*3420*/  IMAD.WIDE R116, R224, 0x2, R154 ;  /* 0x00000002e0747825 */ /* 0x000fe200078e029a */
[----:B------:R-:W-:Y:S01]  /*3430*/  PRMT R176, RZ, 0x7610, R176 ;  /* 0x00007610ffb07816 */ /* 0x000fe200000000b0 */
[----:B------:R1:W3:Y:S01]  /*3440*/  @!P3 LDG.E.U16 R140, desc[UR12][R114.64] ;  /* 0x0000000c728cb981 */ /* 0x0002e2000c1e1500 */
[----:B------:R-:W-:-:S02]  /*3450*/  PRMT R186, RZ, 0x7610, R186 ;  /* 0x00007610ffba7816 */ /* 0x000fc400000000ba */
[----:B------:R-:W-:Y:S02]  /*3460*/  PRMT R178, RZ, 0x7610, R178 ;  /* 0x00007610ffb27816 */ /* 0x000fe400000000b2 */
[----:B------:R-:W-:Y:S01]  /*3470*/  ISETP.GE.AND P4, PT, R119, UR10, PT ;  /* 0x0000000a77007c0c */ /* 0x000fe2000bf86270 */
[----:B0-----:R-:W-:Y:S01]  /*3480*/  IMAD.WIDE R112, R222, 0x2, R154 ;  /* 0x00000002de707825 */ /* 0x001fe200078e029a */
[----:B------:R-:W-:-:S03]  /*3490*/  ISETP.GE.AND P3, PT, R118, UR10, PT ;  /* 0x0000000a76007c0c */ /* 0x000fc6000bf66270 */
[--C-:B-1----:R-:W-:Y:S01]  /*34a0*/  IMAD.WIDE R114, R223, 0x2, R154.reuse ;  /* 0x00000002df727825 */ /* 0x102fe200078e029a */
[C---:B------:R-:W-:Y:S01]  /*34b0*/  LOP3.LUT R119, R0.reuse, 0x74, RZ, 0xfc, !PT ;  /* 0x0000007400777812 */ /* 0x040fe200078efcff */
[----:B------:R0:W3:Y:S01]  /*34c0*/  @!P2 LDG.E.U16 R176, desc[UR12][R112.64] ;  /* 0x0000000c70b0a981 */ /* 0x0000e2000c1e1500 */
[----:B------:R-:W-:Y:S02]  /*34d0*/  LOP3.LUT R118, R0, 0x78, RZ, 0xfc, !PT ;  /* 0x0000007800767812 */ /* 0x000fe400078efcff */
[----:B------:R-:W-:Y:S01]  /*34e0*/  LEA.HI R120, R233, 0x7c, RZ, 0x1c ;  /* 0x0000007ce9787811 */ /* 0x000fe200078fe0ff */
[----:B------:R1:W3:Y:S01]  /*34f0*/  @!P0 LDG.E.U16 R186, desc[UR12][R114.64] ;  /* 0x0000000c72ba8981 */ /* 0x0002e2000c1e1500 */
[----:B------:R-:W-:Y:S02]  /*3500*/  ISETP.GE.AND P2, PT, R119, UR10, PT ;  /* 0x0000000a77007c0c */ /* 0x000fe4000bf46270 */
[----:B------:R-:W-:Y:S01]  /*3510*/  ISETP.GE.AND P0, PT, R118, UR10, PT ;  /* 0x0000000a76007c0c */ /* 0x000fe2000bf06270 */
[----:B------:R1:W3:Y:S01]  /*3520*/  @!P1 LDG.E.U16 R178, desc[UR12][R116.64] ;  /* 0x0000000c74b29981 */ /* 0x0002e2000c1e1500 */
[----:B------:R-:W-:Y:S01]  /*3530*/  ISETP.GE.AND P1, PT, R120, UR10, PT ;  /* 0x0000000a78007c0c */ /* 0x000fe2000bf26270 */
[----:B0-----:R-:W-:Y:S01]  /*3540*/  IMAD.WIDE R112, R225, 0x2, R154 ;  /* 0x00000002e1707825 */ /* 0x001fe200078e029a */
[----:B------:R-:W-:-:S02]  /*3550*/  PRMT R185, RZ, 0x7610, R185 ;  /* 0x00007610ffb97816 */ /* 0x000fc400000000b9 */
[----:B------:R-:W-:Y:S01]  /*3560*/  PRMT R180, RZ, 0x7610, R180 ;  /* 0x00007610ffb47816 */ /* 0x000fe200000000b4 */
[----:B-1----:R-:W-:Y:S01]  /*3570*/  IMAD.WIDE R114, R226, 0x2, R154 ;  /* 0x00000002e2727825 */ /* 0x002fe200078e029a */
[----:B------:R-:W-:Y:S02]  /*3580*/  PRMT R184, RZ, 0x7610, R184 ;  /* 0x00007610ffb87816 */ /* 0x000fe400000000b8 */
[----:B------:R-:W-:Y:S01]  /*3590*/  PRMT R170, RZ, 0x7610, R170 ;  /* 0x00007610ffaa7816 */ /* 0x000fe200000000aa */
[----:B------:R-:W-:Y:S01]  /*35a0*/  IMAD.WIDE R116, R227, 0x2, R154 ;  /* 0x00000002e3747825 */ /* 0x000fe200078e029a */
[----:B------:R0:W3:Y:S01]  /*35b0*/  @!P6 LDG.E.U16 R185, desc[UR12][R112.64] ;  /* 0x0000000c70b9e981 */ /* 0x0000e2000c1e1500 */
[----:B------:R-:W-:Y:S02]  /*35c0*/  PRMT R183, RZ, 0x7610, R183 ;  /* 0x00007610ffb77816 */ /* 0x000fe400000000b7 */
[----:B------:R-:W-:Y:S01]  /*35d0*/  PRMT R173, RZ, 0x7610, R173 ;  /* 0x00007610ffad7816 */ /* 0x000fe200000000ad */
[----:B------:R1:W3:Y:S01]  /*35e0*/  @!P5 LDG.E.U16 R180, desc[UR12][R114.64] ;  /* 0x0000000c72b4d981 */ /* 0x0002e2000c1e1500 */
[----:B------:R-:W-:Y:S01]  /*35f0*/  PRMT R181, RZ, 0x7610, R181 ;  /* 0x00007610ffb57816 */ /* 0x000fe200000000b5 */
[----:B------:R-:W-:-:S02]  /*3600*/  IMAD.WIDE R118, R228, 0x2, R154 ;  /* 0x00000002e4767825 */ /* 0x000fc400078e029a */
[----:B------:R5:W3:Y:S02]  /*3610*/  @!P4 LDG.E.U16 R184, desc[UR12][R116.64] ;  /* 0x0000000c74b8c981 */ /* 0x000ae4000c1e1500 */
[--C-:B0-----:R-:W-:Y:S02]  /*3620*/  IMAD.WIDE R112, R229, 0x2, R154.reuse ;  /* 0x00000002e5707825 */ /* 0x101fe400078e029a */
[----:B------:R-:W3:Y:S02]  /*3630*/  @!P3 LDG.E.U16 R170, desc[UR12][R118.64] ;  /* 0x0000000c76aab981 */ /* 0x000ee4000c1e1500 */
[--C-:B-1----:R-:W-:Y:S02]  /*3640*/  IMAD.WIDE R114, R230, 0x2, R154.reuse ;  /* 0x00000002e6727825 */ /* 0x102fe400078e029a */
[----:B------:R-:W3:Y:S02]  /*3650*/  @!P2 LDG.E.U16 R183, desc[UR12][R112.64] ;  /* 0x0000000c70b7a981 */ /* 0x000ee4000c1e1500 */
[----:B-----5:R-:W-:-:S02]  /*3660*/  IMAD.WIDE R116, R232, 0x2, R154 ;  /* 0x00000002e8747825 */ /* 0x020fc400078e029a */
[----:B------:R0:W5:Y:S04]  /*3670*/  @!P0 LDG.E.U16 R173, desc[UR12][R114.64] ;  /* 0x0000000c72ad8981 */ /* 0x000168000c1e1500 */
[----:B------:R-:W5:Y:S01]  /*3680*/  @!P1 LDG.E.U16 R181, desc[UR12][R116.64] ;  /* 0x0000000c74b59981 */ /* 0x000f62000c1e1500 */
[----:B------:R-:W-:-:S04]  /*3690*/  LOP3.LUT R216, R233, 0x3f, RZ, 0xc0, !PT ;  /* 0x0000003fe9d87812 */ /* 0x000fc800078ec0ff */
[C---:B------:R-:W-:Y:S02]  /*36a0*/  LOP3.LUT R120, R216.reuse, 0x40, RZ, 0xfc, !PT ;  /* 0x00000040d8787812 */ /* 0x040fe400078efcff */
[----:B------:R-:W-:Y:S02]  /*36b0*/  ISETP.GE.AND P3, PT, R216, UR10, PT ;  /* 0x0000000ad8007c0c */ /* 0x000fe4000bf66270 */
[----:B------:R-:W-:Y:S02]  /*36c0*/  ISETP.GE.AND P0, PT, R120, UR10, PT ;  /* 0x0000000a78007c0c */ /* 0x000fe4000bf06270 */
[----:B------:R-:W-:Y:S02]  /*36d0*/  IADD3 RZ, P1, R42, UR4, RZ ;  /* 0x000000042aff7c10 */ /* 0x000fe4000ff3e0ff */
[----:B------:R-:W-:Y:S01]  /*36e0*/  IADD3 RZ, P2, R102, UR4, RZ ;  /* 0x0000000466ff7c10 */ /* 0x000fe2000ff5e0ff */
[----:B0-----:R-:W-:Y:S01]  /*36f0*/  VIADD R114, R42, UR4 ;  /* 0x000000042a727c36 */ /* 0x001fe20008000000 */
[----:B------:R-:W-:Y:S01]  /*3700*/  PRMT R134, RZ, 0x7610, R134 ;  /* 0x00007610ff867816 */ /* 0x000fe20000000086 */
[----:B------:R-:W-:Y:S01]  /*3710*/  VIADD R112, R102, UR4 ;  /* 0x0000000466707c36 */ /* 0x000fe20008000000 */
[----:B------:R-:W-:-:S02]  /*3720*/  PRMT R135, RZ, 0x7610, R135 ;  /* 0x00007610ff877816 */ /* 0x000fc40000000087 */
[----:B------:R-:W-:Y:S01]  /*3730*/  IADD3.X R115, R43, UR5, RZ, P1, !PT ;  /* 0x000000052b737c10 */ /* 0x000fe20008ffe4ff */
[----:B------:R-:W-:Y:S01]  /*3740*/  BAR.SYNC.DEFER_BLOCKING 0x0 ;  /* 0x0000000000007b1d */ /* 0x000fe20000010000 */
[----:B------:R-:W-:Y:S02]  /*3750*/  IADD3.X R113, R103, UR5, RZ, P2, !PT ;  /* 0x0000000567717c10 */ /* 0x000fe400097fe4ff */
[----:B------:R-:W-:Y:S02]  /*3760*/  IADD3 RZ, P1, R40, UR4, RZ ;  /* 0x0000000428ff7c10 */ /* 0x000fe4000ff3e0ff */
[----:B------:R-:W-:Y:S02]  /*3770*/  IADD3 RZ, P2, R100, UR4, RZ ;  /* 0x0000000464ff7c10 */ /* 0x000fe4000ff5e0ff */
[----:B------:R-:W-:Y:S02]  /*3780*/  PRMT R132, RZ, 0x7610, R132 ;  /* 0x00007610ff847816 */ /* 0x000fe40000000084 */
[----:B------:R-:W-:-:S02]  /*3790*/  PRMT R133, RZ, 0x7610, R133 ;  /* 0x00007610ff857816 */ /* 0x000fc40000000085 */
[----:B------:R-:W-:Y:S02]  /*37a0*/  PRMT R124, RZ, 0x7610, R124 ;  /* 0x00007610ff7c7816 */ /* 0x000fe4000000007c */
[----:B------:R-:W-:Y:S01]  /*37b0*/  PRMT R125, RZ, 0x7610, R125 ;  /* 0x00007610ff7d7816 */ /* 0x000fe2000000007d */
[----:B------:R0:W5:Y:S04]  /*37c0*/  @!P0 LDG.E.U16 R134, desc[UR12][R114.64] ;  /* 0x0000000c72868981 */ /* 0x000168000c1e1500 */
[----:B------:R1:W5:Y:S01]  /*37d0*/  @!P3 LDG.E.U16 R135, desc[UR12][R112.64] ;  /* 0x0000000c7087b981 */ /* 0x000362000c1e1500 */
[----:B0-----:R-:W-:Y:S01]  /*37e0*/  VIADD R114, R40, UR4 ;  /* 0x0000000428727c36 */ /* 0x001fe20008000000 */
[----:B------:R-:W-:Y:S02]  /*37f0*/  IADD3.X R115, R41, UR5, RZ, P1, !PT ;  /* 0x0000000529737c10 */ /* 0x000fe40008ffe4ff */
[----:B------:R-:W-:Y:S01]  /*3800*/  IADD3 RZ, P1, R38, UR4, RZ ;  /* 0x0000000426ff7c10 */ /* 0x000fe2000ff3e0ff */
[----:B-1----:R-:W-:Y:S01]  /*3810*/  VIADD R112, R100, UR4 ;  /* 0x0000000464707c36 */ /* 0x002fe20008000000 */
[----:B------:R-:W-:Y:S01]  /*3820*/  IADD3.X R113, R101, UR5, RZ, P2, !PT ;  /* 0x0000000565717c10 */ /* 0x000fe200097fe4ff */
[----:B------:R0:W5:Y:S01]  /*3830*/  @!P0 LDG.E.U16 R132, desc[UR12][R114.64] ;  /* 0x0000000c72848981 */ /* 0x000162000c1e1500 */
[----:B------:R-:W-:-:S03]  /*3840*/  IADD3 RZ, P2, R98, UR4, RZ ;  /* 0x0000000462ff7c10 */ /* 0x000fc6000ff5e0ff */
[----:B------:R1:W5:Y:S01]  /*3850*/  @!P3 LDG.E.U16 R133, desc[UR12][R112.64] ;  /* 0x0000000c7085b981 */ /* 0x000362000c1e1500 */
[----:B------:R-:W-:Y:S01]  /*3860*/  PRMT R121, RZ, 0x7610, R121 ;  /* 0x00007610ff797816 */ /* 0x000fe20000000079 */
[----:B0-----:R-:W-:Y:S01]  /*3870*/  VIADD R114, R38, UR4 ;  /* 0x0000000426727c36 */ /* 0x001fe20008000000 */
[----:B------:R-:W-:Y:S02]  /*3880*/  IADD3.X R115, R39, UR5, RZ, P1, !PT ;  /* 0x0000000527737c10 */ /* 0x000fe40008ffe4ff */
[----:B------:R-:W-:Y:S01]  /*3890*/  IADD3 RZ, P1, R36, UR4, RZ ;  /* 0x0000000424ff7c10 */ /* 0x000fe2000ff3e0ff */
[----:B-1----:R-:W-:Y:S01]  /*38a0*/  VIADD R112, R98, UR4 ;  /* 0x0000000462707c36 */ /* 0x002fe20008000000 */
[----:B------:R-:W-:Y:S01]  /*38b0*/  IADD3.X R113, R99, UR5, RZ, P2, !PT ;  /* 0x0000000563717c10 */ /* 0x000fe200097fe4ff */
[----:B------:R0:W5:Y:S01]  /*38c0*/  @!P0 LDG.E.U16 R124, desc[UR12][R114.64] ;  /* 0x0000000c727c8981 */ /* 0x000162000c1e1500 */
[----:B------:R-:W-:Y:S02]  /*38d0*/  IADD3 RZ, P2, R96, UR4, RZ ;  /* 0x0000000460ff7c10 */ /* 0x000fe4000ff5e0ff */
[----:B------:R-:W-:Y:S01]  /*38e0*/  PRMT R122, RZ, 0x7610, R122 ;  /* 0x00007610ff7a7816 */ /* 0x000fe2000000007a */
[----:B------:R1:W5:Y:S01]  /*38f0*/  @!P3 LDG.E.U16 R125, desc[UR12][R112.64] ;  /* 0x0000000c707db981 */ /* 0x000362000c1e1500 */
[----:B------:R-:W-:Y:S01]  /*3900*/  PRMT R119, RZ, 0x7610, R119 ;  /* 0x00007610ff777816 */ /* 0x000fe20000000077 */
[----:B0-----:R-:W-:Y:S01]  /*3910*/  VIADD R114, R36, UR4 ;  /* 0x0000000424727c36 */ /* 0x001fe20008000000 */
[----:B------:R-:W-:-:S02]  /*3920*/  IADD3.X R115, R37, UR5, RZ, P1, !PT ;  /* 0x0000000525737c10 */ /* 0x000fc40008ffe4ff */
        /* <DEDUP_REMOVED lines=17> */
[----:B0-----:R-:W-:Y:S01]  /*3a40*/  VIADD R114, R32, UR4 ;  /* 0x0000000420727c36 */ /* 0x001fe20008000000 */
[----:B------:R-:W-:Y:S01]  /*3a50*/  IADD3.X R115, R33, UR5, RZ, P1, !PT ;  /* 0x0000000521737c10 */ /* 0x000fe20008ffe4ff */
[----:B-1----:R-:W-:Y:S01]  /*3a60*/  VIADD R112, R92, UR4 ;  /* 0x000000045c707c36 */ /* 0x002fe20008000000 */
[----:B------:R-:W-:-:S03]  /*3a70*/  IADD3.X R113, R93, UR5, RZ, P2, !PT ;  /* 0x000000055d717c10 */ /* 0x000fc600097fe4ff */
[----:B------:R0:W5:Y:S01]  /*3a80*/  @!P0 LDG.E.U16 R117, desc[UR12][R114.64] ;  /* 0x0000000c72758981 */ /* 0x000162000c1e1500 */
[----:B------:R-:W-:Y:S02]  /*3a90*/  IADD3 RZ, P2, R90, UR4, RZ ;  /* 0x000000045aff7c10 */ /* 0x000fe4000ff5e0ff */
[C---:B------:R-:W-:Y:S01]  /*3aa0*/  IADD3 RZ, P1, R30.reuse, UR4, RZ ;  /* 0x000000041eff7c10 */ /* 0x040fe2000ff3e0ff */
[----:B------:R1:W5:Y:S01]  /*3ab0*/  @!P3 LDG.E.U16 R118, desc[UR12][R112.64] ;  /* 0x0000000c7076b981 */ /* 0x000362000c1e1500 */
[----:B------:R-:W-:Y:S02]  /*3ac0*/  VIADD R126, R30, UR4 ;  /* 0x000000041e7e7c36 */ /* 0x000fe40008000000 */
[----:B------:R-:W-:Y:S02]  /*3ad0*/  IADD3.X R127, R31, UR5, RZ, P1, !PT ;  /* 0x000000051f7f7c10 */ /* 0x000fe40008ffe4ff */
[----:B0-----:R-:W-:Y:S02]  /*3ae0*/  PRMT R115, RZ, 0x7610, R115 ;  /* 0x00007610ff737816 */ /* 0x001fe40000000073 */
[----:B------:R-:W-:Y:S01]  /*3af0*/  PRMT R114, RZ, 0x7610, R114 ;  /* 0x00007610ff727816 */ /* 0x000fe20000000072 */
[----:B-1----:R-:W-:Y:S01]  /*3b00*/  VIADD R112, R90, UR4 ;  /* 0x000000045a707c36 */ /* 0x002fe20008000000 */
[----:B------:R-:W-:-:S02]  /*3b10*/  IADD3.X R113, R91, UR5, RZ, P2, !PT ;  /* 0x000000055b717c10 */ /* 0x000fc400097fe4ff */
[----:B------:R-:W-:Y:S02]  /*3b20*/  IADD3 RZ, P2, R88, UR4, RZ ;  /* 0x0000000458ff7c10 */ /* 0x000fe4000ff5e0ff */
[----:B------:R0:W5:Y:S01]  /*3b30*/  @!P0 LDG.E.U16 R114, desc[UR12][R126.64] ;  /* 0x0000000c7e728981 */ /* 0x000162000c1e1500 */
[----:B------:R-:W-:-:S03]  /*3b40*/  IADD3 RZ, P1, R28, UR4, RZ ;  /* 0x000000041cff7c10 */ /* 0x000fc6000ff3e0ff */
[----:B------:R1:W5:Y:S01]  /*3b50*/  @!P3 LDG.E.U16 R115, desc[UR12][R112.64] ;  /* 0x0000000c7073b981 */ /* 0x000362000c1e1500 */
[----:B------:R-:W-:Y:S01]  /*3b60*/  PRMT R116, RZ, 0x7610, R116 ;  /* 0x00007610ff747816 */ /* 0x000fe20000000074 */
[----:B------:R-:W-:Y:S01]  /*3b70*/  VIADD R194, R28, UR4 ;  /* 0x000000041cc27c36 */ /* 0x000fe20008000000 */
[----:B------:R-:W-:Y:S01]  /*3b80*/  IADD3.X R195, R29, UR5, RZ, P1, !PT ;  /* 0x000000051dc37c10 */ /* 0x000fe20008ffe4ff */
[----:B0-----:R-:W-:Y:S01]  /*3b90*/  VIADD R126, R88, UR4 ;  /* 0x00000004587e7c36 */ /* 0x001fe20008000000 */
[----:B------:R-:W-:-:S03]  /*3ba0*/  IADD3.X R127, R89, UR5, RZ, P2, !PT ;  /* 0x00000005597f7c10 */ /* 0x000fc600097fe4ff */
[----:B------:R0:W5:Y:S01]  /*3bb0*/  @!P0 LDG.E.U16 R116, desc[UR12][R194.64] ;  /* 0x0000000cc2748981 */ /* 0x000162000c1e1500 */
[----:B-1----:R-:W-:Y:S02]  /*3bc0*/  PRMT R113, RZ, 0x7610, R113 ;  /* 0x00007610ff717816 */ /* 0x002fe40000000071 */
[----:B------:R-:W-:Y:S02]  /*3bd0*/  IADD3 RZ, P2, R86, UR4, RZ ;  /* 0x0000000456ff7c10 */ /* 0x000fe4000ff5e0ff */
[----:B------:R-:W-:Y:S02]  /*3be0*/  IADD3 RZ, P1, R26, UR4, RZ ;  /* 0x000000041aff7c10 */ /* 0x000fe4000ff3e0ff */
[----:B------:R1:W5:Y:S01]  /*3bf0*/  @!P3 LDG.E.U16 R113, desc[UR12][R126.64] ;  /* 0x0000000c7e71b981 */ /* 0x000362000c1e1500 */
[----:B------:R-:W-:Y:S01]  /*3c00*/  PRMT R112, RZ, 0x7610, R112 ;  /* 0x00007610ff707816 */ /* 0x000fe20000000070 */
[----:B0-----:R-:W-:Y:S01]  /*3c10*/  VIADD R194, R86, UR4 ;  /* 0x0000000456c27c36 */ /* 0x001fe20008000000 */
[----:B------:R-:W-:Y:S01]  /*3c20*/  IADD3.X R195, R87, UR5, RZ, P2, !PT ;  /* 0x0000000557c37c10 */ /* 0x000fe200097fe4ff */
[----:B------:R-:W-:Y:S01]  /*3c30*/  VIADD R196, R26, UR4 ;  /* 0x000000041ac47c36 */ /* 0x000fe20008000000 */
[----:B------:R-:W-:-:S02]  /*3c40*/  IADD3.X R197, R27, UR5, RZ, P1, !PT ;  /* 0x000000051bc57c10 */ /* 0x000fc40008ffe4ff */
[----:B------:R-:W-:Y:S02]  /*3c50*/  IADD3 RZ, P2, R84, UR4, RZ ;  /* 0x0000000454ff7c10 */ /* 0x000fe4000ff5e0ff */
[----:B-1----:R-:W-:Y:S01]  /*3c60*/  PRMT R126, RZ, 0x7610, R126 ;  /* 0x00007610ff7e7816 */ /* 0x002fe2000000007e */
[----:B------:R0:W5:Y:S01]  /*3c70*/  @!P0 LDG.E.U16 R112, desc[UR12][R196.64] ;  /* 0x0000000cc4708981 */ /* 0x000162000c1e1500 */
[C---:B------:R-:W-:Y:S02]  /*3c80*/  IADD3 RZ, P1, R24.reuse, UR4, RZ ;  /* 0x0000000418ff7c10 */ /* 0x040fe4000ff3e0ff */
[----:B------:R-:W-:Y:S02]  /*3c90*/  PRMT R123, RZ, 0x7610, R123 ;  /* 0x00007610ff7b7816 */ /* 0x000fe4000000007b */
[----:B------:R1:W5:Y:S01]  /*3ca0*/  @!P3 LDG.E.U16 R126, desc[UR12][R194.64] ;  /* 0x0000000cc27eb981 */ /* 0x000362000c1e1500 */
[----:B------:R-:W-:Y:S01]  /*3cb0*/  PRMT R127, RZ, 0x7610, R127 ;  /* 0x00007610ff7f7816 */ /* 0x000fe2000000007f */
[----:B0-----:R-:W-:Y:S01]  /*3cc0*/  VIADD R196, R24, UR4 ;  /* 0x0000000418c47c36 */ /* 0x001fe20008000000 */
[----:B------:R-:W-:-:S02]  /*3cd0*/  IADD3.X R197, R25, UR5, RZ, P1, !PT ;  /* 0x0000000519c57c10 */ /* 0x000fc40008ffe4ff */
[----:B------:R-:W-:Y:S01]  /*3ce0*/  IADD3 RZ, P1, R82, UR4, RZ ;  /* 0x0000000452ff7c10 */ /* 0x000fe2000ff3e0ff */
[----:B-1----:R-:W-:Y:S01]  /*3cf0*/  VIADD R194, R84, UR4 ;  /* 0x0000000454c27c36 */ /* 0x002fe20008000000 */
[----:B------:R-:W-:Y:S01]  /*3d00*/  IADD3.X R195, R85, UR5, RZ, P2, !PT ;  /* 0x0000000555c37c10 */ /* 0x000fe200097fe4ff */
[----:B------:R-:W5:Y:S01]  /*3d10*/  @!P0 LDG.E.U16 R127, desc[UR12][R196.64] ;  /* 0x0000000cc47f8981 */ /* 0x000f62000c1e1500 */
[----:B------:R-:W-:-:S03]  /*3d20*/  PRMT R199, RZ, 0x7610, R199 ;  /* 0x00007610ffc77816 */ /* 0x000fc600000000c7 */
[----:B------:R0:W5:Y:S01]  /*3d30*/  @!P3 LDG.E.U16 R123, desc[UR12][R194.64] ;  /* 0x0000000cc27bb981 */ /* 0x000162000c1e1500 */
[----:B------:R-:W-:Y:S02]  /*3d40*/  PRMT R200, RZ, 0x7610, R200 ;  /* 0x00007610ffc87816 */ /* 0x000fe400000000c8 */
[----:B0-----:R-:W-:Y:S01]  /*3d50*/  IADD3.X R195, R83, UR5, RZ, P1, !PT ;  /* 0x0000000553c37c10 */ /* 0x001fe20008ffe4ff */
[----:B------:R-:W-:Y:S01]  /*3d60*/  VIADD R194, R82, UR4 ;  /* 0x0000000452c27c36 */ /* 0x000fe20008000000 */
[----:B------:R-:W-:-:S04]  /*3d70*/  IADD3 R196, P1, R104, UR4, RZ ;  /* 0x0000000468c47c10 */ /* 0x000fc8000ff3e0ff */
[----:B------:R-:W-:Y:S01]  /*3d80*/  IADD3.X R197, R105, UR5, RZ, P1, !PT ;  /* 0x0000000569c57c10 */ /* 0x000fe20008ffe4ff */
[----:B------:R0:W5:Y:S04]  /*3d90*/  @!P3 LDG.E.U16 R199, desc[UR12][R194.64] ;  /* 0x0000000cc2c7b981 */ /* 0x000168000c1e1500 */
[----:B------:R1:W5:Y:S01]  /*3da0*/  @!P3 LDG.E.U16 R200, desc[UR12][R196.64] ;  /* 0x0000000cc4c8b981 */ /* 0x000362000c1e1500 */
[----:B0-----:R-:W-:Y:S02]  /*3db0*/  IADD3 R194, P1, R106, UR4, RZ ;  /* 0x000000046ac27c10 */ /* 0x001fe4000ff3e0ff */
[----:B-1----:R-:W-:Y:S02]  /*3dc0*/  PRMT R196, RZ, 0x7610, R196 ;  /* 0x00007610ffc47816 */ /* 0x002fe400000000c4 */
[----:B------:R-:W-:-:S05]  /*3dd0*/  IADD3.X R195, R107, UR5, RZ, P1, !PT ;  /* 0x000000056bc37c10 */ /* 0x000fca0008ffe4ff */
[----:B------:R0:W5:Y:S01]  /*3de0*/  @!P3 LDG.E.U16 R196, desc[UR12][R194.64] ;  /* 0x0000000cc2c4b981 */ /* 0x000162000c1e1500 */
[----:B------:R-:W-:Y:S02]  /*3df0*/  PRMT R197, RZ, 0x7610, R197 ;  /* 0x00007610ffc57816 */ /* 0x000fe400000000c5 */
[----:B0-----:R-:W-:-:S04]  /*3e00*/  IADD3 R194, P1, R108, UR4, RZ ;  /* 0x000000046cc27c10 */ /* 0x001fc8000ff3e0ff */
        /* <DEDUP_REMOVED lines=44> */
[----:B------:R-:W-:Y:S01]  /*40d0*/  IADD3.X R195, R65, UR5, RZ, P1, !PT ;  /* 0x0000000541c37c10 */ /* 0x000fe20008ffe4ff */
[----:B------:R-:W0:Y:S04]  /*40e0*/  S2UR UR8, SR_CgaCtaId ;  /* 0x00000000000879c3 */ /* 0x000e280000008800 */
[----:B------:R1:W5:Y:S01]  /*40f0*/  @!P3 LDG.E.U16 R211, desc[UR12][R194.64] ;  /* 0x0000000cc2d3b981 */ /* 0x000362000c1e1500 */
[----:B------:R-:W-:Y:S02]  /*4100*/  PRMT R212, RZ, 0x7610, R212 ;  /* 0x00007610ffd47816 */ /* 0x000fe400000000d4 */
[----:B-1----:R-:W-:-:S04]  /*4110*/  IADD3 R194, P1, R66, UR4, RZ ;  /* 0x0000000442c27c10 */ /* 0x002fc8000ff3e0ff */
[----:B------:R-:W-:-:S05]  /*4120*/  IADD3.X R195, R67, UR5, RZ, P1, !PT ;  /* 0x0000000543c37c10 */ /* 0x000fca0008ffe4ff */
[----:B------:R1:W5:Y:S01]  /*4130*/  @!P3 LDG.E.U16 R212, desc[UR12][R194.64] ;  /* 0x0000000cc2d4b981 */ /* 0x000362000c1e1500 */
[----:B------:R-:W-:Y:S02]  /*4140*/  PRMT R213, RZ, 0x7610, R213 ;  /* 0x00007610ffd57816 */ /* 0x000fe400000000d5 */
[----:B-1----:R-:W-:-:S04]  /*4150*/  IADD3 R194, P1, R68, UR4, RZ ;  /* 0x0000000444c27c10 */ /* 0x002fc8000ff3e0ff */
[----:B------:R-:W-:Y:S01]  /*4160*/  IADD3.X R195, R69, UR5, RZ, P1, !PT ;  /* 0x0000000545c37c10 */ /* 0x000fe20008ffe4ff */
[----:B------:R-:W-:-:S04]  /*4170*/  UMOV UR7, 0x400 ;  /* 0x0000040000077882 */ /* 0x000fc80000000000 */
[----:B------:R1:W5:Y:S01]  /*4180*/  @!P3 LDG.E.U16 R213, desc[UR12][R194.64] ;  /* 0x0000000cc2d5b981 */ /* 0x000362000c1e1500 */
[----:B------:R-:W-:Y:S01]  /*4190*/  PRMT R214, RZ, 0x7610, R214 ;  /* 0x00007610ffd67816 */ /* 0x000fe200000000d6 */
[----:B0-----:R-:W-:Y:S01]  /*41a0*/  ULEA UR7, UR8, UR7, 0x18 ;  /* 0x0000000708077291 */ /* 0x001fe2000f8ec03f */
[----:B------:R-:W-:Y:S01]  /*41b0*/  IMAD.SHL.U32 R216, R216, 0x2, RZ ;  /* 0x00000002d8d87824 */ /* 0x000fe200078e00ff */
[----:B-1----:R-:W-:-:S04]  /*41c0*/  IADD3 R194, P1, R70, UR4, RZ ;  /* 0x0000000446c27c10 */ /* 0x002fc8000ff3e0ff */
[----:B------:R-:W-:-:S03]  /*41d0*/  IADD3.X R195, R71, UR5, RZ, P1, !PT ;  /* 0x0000000547c37c10 */ /* 0x000fc60008ffe4ff */
[----:B------:R0:W-:Y:S04]  /*41e0*/  STS.U16 [R216+UR7+0x2000], R198 ;  /* 0x002000c6d8007988 */ /* 0x0001e80008000407 */
[----:B------:R1:W5:Y:S01]  /*41f0*/  @!P3 LDG.E.U16 R214, desc[UR12][R194.64] ;  /* 0x0000000cc2d6b981 */ /* 0x000362000c1e1500 */
[----:B0-----:R-:W-:Y:S02]  /*4200*/  PRMT R198, RZ, 0x7610, R198 ;  /* 0x00007610ffc67816 */ /* 0x001fe400000000c6 */
[----:B-1----:R-:W-:-:S04]  /*4210*/  IADD3 R194, P1, R72, UR4, RZ ;  /* 0x0000000448c27c10 */ /* 0x002fc8000ff3e0ff */
[----:B------:R-:W-:-:S05]  /*4220*/  IADD3.X R195, R73, UR5, RZ, P1, !PT ;  /* 0x0000000549c37c10 */ /* 0x000fca0008ffe4ff */
[----:B------:R0:W5:Y:S01]  /*4230*/  @!P3 LDG.E.U16 R198, desc[UR12][R194.64] ;  /* 0x0000000cc2c6b981 */ /* 0x000162000c1e1500 */
[----:B------:R-:W-:-:S03]  /*4240*/  PRMT R215, RZ, 0x7610, R215 ;  /* 0x00007610ffd77816 */ /* 0x000fc600000000d7 */
[----:B------:R1:W-:Y:S01]  /*4250*/  STS.U16 [R216+UR7+0x2200], R192 ;  /* 0x002200c0d8007988 */ /* 0x0003e20008000407 */
[----:B0-----:R-:W-:-:S04]  /*4260*/  IADD3 R194, P1, R74, UR4, RZ ;  /* 0x000000044ac27c10 */ /* 0x001fc8000ff3e0ff */
[----:B------:R-:W-:Y:S02]  /*4270*/  IADD3.X R195, R75, UR5, RZ, P1, !PT ;  /* 0x000000054bc37c10 */ /* 0x000fe40008ffe4ff */
[----:B-1----:R-:W-:Y:S01]  /*4280*/  IADD3 R192, P1, R76, UR4, RZ ;  /* 0x000000044cc07c10 */ /* 0x002fe2000ff3e0ff */
[----:B------:R0:W-:Y:S04]  /*4290*/  STS.U16 [R216+UR7+0x2100], R193 ;  /* 0x002100c1d8007988 */ /* 0x0001e80008000407 */
[----:B------:R1:W5:Y:S01]  /*42a0*/  @!P3 LDG.E.U16 R215, desc[UR12][R194.64] ;  /* 0x0000000cc2d7b981 */ /* 0x000362000c1e1500 */
[----:B0-----:R-:W-:Y:S02]  /*42b0*/  IADD3.X R193, R77, UR5, RZ, P1, !PT ;  /* 0x000000054dc17c10 */ /* 0x001fe40008ffe4ff */
[----:B-1----:R-:W-:-:S02]  /*42c0*/  PRMT R194, RZ, 0x7610, R194 ;  /* 0x00007610ffc27816 */ /* 0x002fc400000000c2 */
[----:B------:R-:W-:-:S04]  /*42d0*/  PRMT R195, RZ, 0x7610, R195 ;  /* 0x00007610ffc37816 */ /* 0x000fc800000000c3 */
[----:B------:R0:W5:Y:S04]  /*42e0*/  @!P3 LDG.E.U16 R194, desc[UR12][R192.64] ;  /* 0x0000000cc0c2b981 */ /* 0x000168000c1e1500 */
[----:B--2---:R1:W-:Y:S01]  /*42f0*/  STS.U16 [R216+UR7+0x2400], R190 ;  /* 0x002400bed8007988 */ /* 0x0043e20008000407 */
[----:B0-----:R-:W-:-:S04]  /*4300*/  IADD3 R192, P1, R160, UR4, RZ ;  /* 0x00000004a0c07c10 */ /* 0x001fc8000ff3e0ff */
[----:B------:R-:W-:Y:S02]  /*4310*/  IADD3.X R193, R161, UR5, RZ, P1, !PT ;  /* 0x00000005a1c17c10 */ /* 0x000fe40008ffe4ff */
[----:B-1----:R-:W-:Y:S01]  /*4320*/  IADD3 R190, P1, R44, UR4, RZ ;  /* 0x000000042cbe7c10 */ /* 0x002fe2000ff3e0ff */
[----:B----4-:R0:W-:Y:S04]  /*4330*/  STS.U16 [R216+UR7+0x2300], R191 ;  /* 0x002300bfd8007988 */ /* 0x0101e80008000407 */
[----:B------:R1:W2:Y:S01]  /*4340*/  @!P3 LDG.E.U16 R195, desc[UR12][R192.64] ;  /* 0x0000000cc0c3b981 */ /* 0x0002a2000c1e1500 */
[----:B0-----:R-:W-:Y:S02]  /*4350*/  IADD3.X R191, R45, UR5, RZ, P1, !PT ;  /* 0x000000052dbf7c10 */ /* 0x001fe40008ffe4ff */
[----:B-1----:R-:W-:-:S02]  /*4360*/  PRMT R192, RZ, 0x7610, R192 ;  /* 0x00007610ffc07816 */ /* 0x002fc400000000c0 */
[----:B------:R-:W-:-:S04]  /*4370*/  PRMT R193, RZ, 0x7610, R193 ;  /* 0x00007610ffc17816 */ /* 0x000fc800000000c1 */
[----:B------:R0:W4:Y:S04]  /*4380*/  @!P0 LDG.E.U16 R192, desc[UR12][R190.64] ;  /* 0x0000000cbec08981 */ /* 0x000128000c1e1500 */
[----:B------:R1:W-:Y:S01]  /*4390*/  STS.U16 [R216+UR7+0x2600], R188 ;  /* 0x002600bcd8007988 */ /* 0x0003e20008000407 */
[----:B0-----:R-:W-:-:S04]  /*43a0*/  IADD3 R190, P1, R46, UR4, RZ ;  /* 0x000000042ebe7c10 */ /* 0x001fc8000ff3e0ff */
[----:B------:R-:W-:Y:S02]  /*43b0*/  IADD3.X R191, R47, UR5, RZ, P1, !PT ;  /* 0x000000052fbf7c10 */ /* 0x000fe40008ffe4ff */
[----:B-1----:R-:W-:Y:S01]  /*43c0*/  IADD3 R188, P1, R48, UR4, RZ ;  /* 0x0000000430bc7c10 */ /* 0x002fe2000ff3e0ff */
[----:B------:R0:W-:Y:S04]  /*43d0*/  STS.U16 [R216+UR7+0x2500], R189 ;  /* 0x002500bdd8007988 */ /* 0x0001e80008000407 */
[----:B------:R1:W2:Y:S01]  /*43e0*/  @!P0 LDG.E.U16 R193, desc[UR12][R190.64] ;  /* 0x0000000cbec18981 */ /* 0x0002a2000c1e1500 */
[----:B0-----:R-:W-:Y:S02]  /*43f0*/  IADD3.X R189, R49, UR5, RZ, P1, !PT ;  /* 0x0000000531bd7c10 */ /* 0x001fe40008ffe4ff */
[----:B-1----:R-:W-:Y:S01]  /*4400*/  PRMT R190, RZ, 0x7610, R190 ;  /* 0x00007610ffbe7816 */ /* 0x002fe200000000be */
[----:B------:R0:W-:Y:S05]  /*4410*/  STS.U16 [R216+UR7+0x2700], R187 ;  /* 0x002700bbd8007988 */ /* 0x0001ea0008000407 */
[----:B------:R1:W2:Y:S01]  /*4420*/  @!P0 LDG.E.U16 R190, desc[UR12][R188.64] ;  /* 0x0000000cbcbe8981 */ /* 0x0002a2000c1e1500 */
[----:B0-----:R-:W-:-:S02]  /*4430*/  PRMT R187, RZ, 0x7610, R187 ;  /* 0x00007610ffbb7816 */ /* 0x001fc400000000bb */
[----:B-1----:R-:W-:-:S04]  /*4440*/  IADD3 R188, P1, R50, UR4, RZ ;  /* 0x0000000432bc7c10 */ /* 0x002fc8000ff3e0ff */
[----:B------:R-:W-:-:S05]  /*4450*/  IADD3.X R189, R51, UR5, RZ, P1, !PT ;  /* 0x0000000533bd7c10 */ /* 0x000fca0008ffe4ff */
[----:B------:R0:W2:Y:S01]  /*4460*/  @!P0 LDG.E.U16 R187, desc[UR12][R188.64] ;  /* 0x0000000cbcbb8981 */ /* 0x0000a2000c1e1500 */
[----:B------:R-:W-:Y:S02]  /*4470*/  PRMT R191, RZ, 0x7610, R191 ;  /* 0x00007610ffbf7816 */ /* 0x000fe400000000bf */
[----:B0-----:R-:W-:-:S04]  /*4480*/  IADD3 R188, P1, R52, UR4, RZ ;  /* 0x0000000434bc7c10 */ /* 0x001fc8000ff3e0ff */
[----:B------:R-:W-:-:S05]  /*4490*/  IADD3.X R189, R53, UR5, RZ, P1, !PT ;  /* 0x0000000535bd7c10 */ /* 0x000fca0008ffe4ff */
[----:B------:R0:W2:Y:S01]  /*44a0*/  @!P0 LDG.E.U16 R191, desc[UR12][R188.64] ;  /* 0x0000000cbcbf8981 */ /* 0x0000a2000c1e1500 */
[----:B------:R-:W-:Y:S02]  /*44b0*/  PRMT R221, RZ, 0x7610, R221 ;  /* 0x00007610ffdd7816 */ /* 0x000fe400000000dd */
[----:B0-----:R-:W-:-:S04]  /*44c0*/  IADD3 R188, P1, R54, UR4, RZ ;  /* 0x0000000436bc7c10 */ /* 0x001fc8000ff3e0ff */
[----:B------:R-:W-:Y:S01]  /*44d0*/  IADD3.X R189, R55, UR5, RZ, P1, !PT ;  /* 0x0000000537bd7c10 */ /* 0x000fe20008ffe4ff */
[----:B---3--:R0:W-:Y:S04]  /*44e0*/  STS.U16 [R216+UR7+0x2a00], R174 ;  /* 0x002a00aed8007988 */ /* 0x0081e80008000407 */
[----:B------:R1:W3:Y:S01]  /*44f0*/  @!P0 LDG.E.U16 R221, desc[UR12][R188.64] ;  /* 0x0000000cbcdd8981 */ /* 0x0002e2000c1e1500 */
[----:B0-----:R-:W-:Y:S02]  /*4500*/  PRMT R174, RZ, 0x7610, R174 ;  /* 0x00007610ffae7816 */ /* 0x001fe400000000ae */
[----:B-1----:R-:W-:-:S04]  /*4510*/  IADD3 R188, P1, R56, UR4, RZ ;  /* 0x0000000438bc7c10 */ /* 0x002fc8000ff3e0ff */
[----:B------:R-:W-:Y:S01]  /*4520*/  IADD3.X R189, R57, UR5, RZ, P1, !PT ;  /* 0x0000000539bd7c10 */ /* 0x000fe20008ffe4ff */
[----:B------:R0:W-:Y:S04]  /*4530*/  STS.U16 [R216+UR7+0x2b00], R176 ;  /* 0x002b00b0d8007988 */ /* 0x0001e80008000407 */
[----:B------:R1:W2:Y:S01]  /*4540*/  @!P0 LDG.E.U16 R174, desc[UR12][R188.64] ;  /* 0x0000000cbcae8981 */ /* 0x0002a2000c1e1500 */
[----:B0-----:R-:W-:Y:S02]  /*4550*/  PRMT R176, RZ, 0x7610, R176 ;  /* 0x00007610ffb07816 */ /* 0x001fe400000000b0 */
[----:B-1----:R-:W-:-:S04]  /*4560*/  IADD3 R188, P1, R58, UR4, RZ ;  /* 0x000000043abc7c10 */ /* 0x002fc8000ff3e0ff */
[----:B------:R-:W-:Y:S01]  /*4570*/  IADD3.X R189, R59, UR5, RZ, P1, !PT ;  /* 0x000000053bbd7c10 */ /* 0x000fe20008ffe4ff */
[----:B------:R0:W-:Y:S04]  /*4580*/  STS.U16 [R216+UR7+0x2c00], R178 ;  /* 0x002c00b2d8007988 */ /* 0x0001e80008000407 */
[----:B------:R1:W3:Y:S01]  /*4590*/  @!P0 LDG.E.U16 R176, desc[UR12][R188.64] ;  /* 0x0000000cbcb08981 */ /* 0x0002e2000c1e1500 */
[----:B0-----:R-:W-:Y:S02]  /*45a0*/  PRMT R178, RZ, 0x7610, R178 ;  /* 0x00007610ffb27816 */ /* 0x001fe400000000b2 */
[----:B-1----:R-:W-:-:S04]  /*45b0*/  IADD3 R188, P1, R60, UR4, RZ ;  /* 0x000000043cbc7c10 */ /* 0x002fc8000ff3e0ff */
[----:B------:R-:W-:Y:S01]  /*45c0*/  IADD3.X R189, R61, UR5, RZ, P1, !PT ;  /* 0x000000053dbd7c10 */ /* 0x000fe20008ffe4ff */
[----:B------:R0:W-:Y:S04]  /*45d0*/  STS.U16 [R216+UR7+0x2d00], R180 ;  /* 0x002d00b4d8007988 */ /* 0x0001e80008000407 */
[----:B------:R1:W2:Y:S01]  /*45e0*/  @!P0 LDG.E.U16 R178, desc[UR12][R188.64] ;  /* 0x0000000cbcb28981 */ /* 0x0002a2000c1e1500 */
[----:B0-----:R-:W-:Y:S02]  /*45f0*/  PRMT R180, RZ, 0x7610, R180 ;  /* 0x00007610ffb47816 */ /* 0x001fe400000000b4 */
[----:B-1----:R-:W-:Y:S01]  /*4600*/  IADD3 R188, P1, R20, UR4, RZ ;  /* 0x0000000414bc7c10 */ /* 0x002fe2000ff3e0ff */
[----:B------:R0:W-:Y:S03]  /*4610*/  STS.U16 [R216+UR7+0x2e00], R170 ;  /* 0x002e00aad8007988 */ /* 0x0001e60008000407 */
[----:B------:R-:W-:Y:S01]  /*4620*/  IADD3.X R189, R21, UR5, RZ, P1, !PT ;  /* 0x0000000515bd7c10 */ /* 0x000fe20008ffe4ff */
[----:B------:R1:W-:Y:S04]  /*4630*/  STS.U16 [R216+UR7+0x2900], R171 ;  /* 0x002900abd8007988 */ /* 0x0003e80008000407 */
[----:B------:R5:W3:Y:S01]  /*4640*/  @!P0 LDG.E.U16 R180, desc[UR12][R188.64] ;  /* 0x0000000cbcb48981 */ /* 0x000ae2000c1e1500 */
[----:B0-----:R-:W-:-:S04]  /*4650*/  IADD3 R170, P1, R22, UR4, RZ ;  /* 0x0000000416aa7c10 */ /* 0x001fc8000ff3e0ff */
[----:B-1----:R-:W-:Y:S02]  /*4660*/  IADD3.X R171, R23, UR5, RZ, P1, !PT ;  /* 0x0000000517ab7c10 */ /* 0x002fe40008ffe4ff */
[----:B-----5:R-:W-:Y:S01]  /*4670*/  PRMT R188, RZ, 0x7610, R188 ;  /* 0x00007610ffbc7816 */ /* 0x020fe200000000bc */
[----:B------:R0:W-:Y:S05]  /*4680*/  STS.U16 [R216+UR7+0x2f00], R173 ;  /* 0x002f00add8007988 */ /* 0x0001ea0008000407 */
[----:B------:R1:W5:Y:S01]  /*4690*/  @!P0 LDG.E.U16 R188, desc[UR12][R170.64] ;  /* 0x0000000caabc8981 */ /* 0x000362000c1e1500 */
[----:B0-----:R-:W-:Y:S02]  /*46a0*/  PRMT R173, RZ, 0x7610, R173 ;  /* 0x00007610ffad7816 */ /* 0x001fe400000000ad */
[----:B-1----:R-:W-:Y:S01]  /*46b0*/  IADD3 R170, P1, R18, UR4, RZ ;  /* 0x0000000412aa7c10 */ /* 0x002fe2000ff3e0ff */
[----:B------:R0:W-:Y:S03]  /*46c0*/  STS.U16 [R216+UR7+0x2800], R168 ;  /* 0x002800a8d8007988 */ /* 0x0001e60008000407 */
[----:B------:R-:W-:-:S05]  /*46d0*/  IADD3.X R171, R19, UR5, RZ, P1, !PT ;  /* 0x0000000513ab7c10 */ /* 0x000fca0008ffe4ff */
[----:B------:R1:W5:Y:S01]  /*46e0*/  @!P0 LDG.E.U16 R173, desc[UR12][R170.64] ;  /* 0x0000000caaad8981 */ /* 0x000362000c1e1500 */
[----:B0-----:R-:W-:-:S05]  /*46f0*/  LOP3.LUT R216, R216, 0x10, RZ, 0x3c, !PT ;  /* 0x00000010d8d87812 */ /* 0x001fca00078e3cff */
[----:B------:R0:W-:Y:S01]  /*4700*/  STS.U16 [R216+UR7+0x2080], R182 ;  /* 0x002080b6d8007988 */ /* 0x0001e20008000407 */
[----:B-1----:R-:W-:-:S04]  /*4710*/  IADD3 R170, P1, R158, UR4, RZ ;  /* 0x000000049eaa7c10 */ /* 0x002fc8000ff3e0ff */
[----:B------:R-:W-:Y:S02]  /*4720*/  IADD3.X R171, R159, UR5, RZ, P1, !PT ;  /* 0x000000059fab7c10 */ /* 0x000fe40008ffe4ff */
[----:B0-----:R-:W-:Y:S02]  /*4730*/  PRMT R182, RZ, 0x7610, R182 ;  /* 0x00007610ffb67816 */ /* 0x001fe400000000b6 */
[----:B------:R-:W-:-:S04]  /*4740*/  PRMT R189, RZ, 0x7610, R189 ;  /* 0x00007610ffbd7816 */ /* 0x000fc800000000bd */
[----:B------:R0:W5:Y:S02]  /*4750*/  @!P0 LDG.E.U16 R182, desc[UR12][R170.64] ;  /* 0x0000000caab68981 */ /* 0x000164000c1e1500 */
[----:B0-----:R-:W-:-:S04]  /*4760*/  IADD3 R170, P1, R2, UR4, RZ ;  /* 0x0000000402aa7c10 */ /* 0x001fc8000ff3e0ff */
[----:B------:R-:W-:-:S05]  /*4770*/  IADD3.X R171, R3, UR5, RZ, P1, !PT ;  /* 0x0000000503ab7c10 */ /* 0x000fca0008ffe4ff */
[----:B------:R0:W5:Y:S01]  /*4780*/  @!P0 LDG.E.U16 R189, desc[UR12][R170.64] ;  /* 0x0000000caabd8981 */ /* 0x000162000c1e1500 */
[----:B------:R-:W-:Y:S02]  /*4790*/  PRMT R239, RZ, 0x7610, R239 ;  /* 0x00007610ffef7816 */ /* 0x000fe400000000ef */
[----:B0-----:R-:W-:-:S04]  /*47a0*/  IADD3 R170, P1, R4, UR4, RZ ;  /* 0x0000000404aa7c10 */ /* 0x001fc8000ff3e0ff */
[----:B------:R-:W-:Y:S02]  /*47b0*/  IADD3.X R171, R5, UR5, RZ, P1, !PT ;  /* 0x0000000505ab7c10 */ /* 0x000fe40008ffe4ff */
[----:B------:R-:W-:Y:S01]  /*47c0*/  IADD3 R168, P1, R6, UR4, RZ ;  /* 0x0000000406a87c10 */ /* 0x000fe2000ff3e0ff */
[----:B------:R0:W-:Y:S04]  /*47d0*/  STS.U16 [R216+UR7+0x2380], R169 ;  /* 0x002380a9d8007988 */ /* 0x0001e80008000407 */
[----:B------:R1:W5:Y:S01]  /*47e0*/  @!P0 LDG.E.U16 R239, desc[UR12][R170.64] ;  /* 0x0000000caaef8981 */ /* 0x000362000c1e1500 */
[----:B0-----:R-:W-:Y:S02]  /*47f0*/  IADD3.X R169, R7, UR5, RZ, P1, !PT ;  /* 0x0000000507a97c10 */ /* 0x001fe40008ffe4ff */
[----:B-1----:R-:W-:-:S02]  /*4800*/  PRMT R170, RZ, 0x7610, R170 ;  /* 0x00007610ffaa7816 */ /* 0x002fc400000000aa */
[----:B------:R-:W-:-:S04]  /*4810*/  PRMT R171, RZ, 0x7610, R171 ;  /* 0x00007610ffab7816 */ /* 0x000fc800000000ab */
[----:B------:R0:W5:Y:S02]  /*4820*/  @!P0 LDG.E.U16 R170, desc[UR12][R168.64] ;  /* 0x0000000ca8aa8981 */ /* 0x000164000c1e1500 */
[----:B0-----:R-:W-:-:S04]  /*4830*/  IADD3 R168, P1, R8, UR4, RZ ;  /* 0x0000000408a87c10 */ /* 0x001fc8000ff3e0ff */
[----:B------:R-:W-:Y:S01]  /*4840*/  IADD3.X R169, R9, UR5, RZ, P1, !PT ;  /* 0x0000000509a97c10 */ /* 0x000fe20008ffe4ff */
[----:B------:R0:W-:Y:S04]  /*4850*/  STS.U16 [R216+UR7+0x2480], R172 ;  /* 0x002480acd8007988 */ /* 0x0001e80008000407 */
[----:B------:R1:W5:Y:S01]  /*4860*/  @!P0 LDG.E.U16 R171, desc[UR12][R168.64] ;  /* 0x0000000ca8ab8981 */ /* 0x000362000c1e1500 */
[----:B0-----:R-:W-:Y:S02]  /*4870*/  PRMT R172, RZ, 0x7610, R172 ;  /* 0x00007610ffac7816 */ /* 0x001fe400000000ac */
[----:B-1----:R-:W-:-:S04]  /*4880*/  IADD3 R168, P1, R10, UR4, RZ ;  /* 0x000000040aa87c10 */ /* 0x002fc8000ff3e0ff */
[----:B------:R-:W-:Y:S01]  /*4890*/  IADD3.X R169, R11, UR5, RZ, P1, !PT ;  /* 0x000000050ba97c10 */ /* 0x000fe20008ffe4ff */
[----:B------:R0:W-:Y:S04]  /*48a0*/  STS.U16 [R216+UR7+0x2580], R175 ;  /* 0x002580afd8007988 */ /* 0x0001e80008000407 */
[----:B------:R1:W5:Y:S01]  /*48b0*/  @!P0 LDG.E.U16 R172, desc[UR12][R168.64] ;  /* 0x0000000ca8ac8981 */ /* 0x000362000c1e1500 */
        /* <DEDUP_REMOVED lines=9> */
[----:B------:R1:W5:Y:S01]  /*4950*/  @!P0 LDG.E.U16 R177, desc[UR12][R168.64] ;  /* 0x0000000ca8b18981 */ /* 0x000362000c1e1500 */
[----:B0-----:R-:W-:Y:S02]  /*4960*/  PRMT R141, RZ, 0x7610, R141 ;  /* 0x00007610ff8d7816 */ /* 0x001fe4000000008d */
[----:B-1----:R-:W-:Y:S01]  /*4970*/  IADD3 R168, P1, R16, UR4, RZ ;  /* 0x0000000410a87c10 */ /* 0x002fe2000ff3e0ff */
[----:B------:R0:W-:Y:S03]  /*4980*/  STS.U16 [R216+UR7+0x2980], R142 ;  /* 0x0029808ed8007988 */ /* 0x0001e60008000407 */
[----:B------:R-:W-:Y:S01]  /*4990*/  IADD3.X R169, R17, UR5, RZ, P1, !PT ;  /* 0x0000000511a97c10 */ /* 0x000fe20008ffe4ff */
[----:B------:R1:W-:Y:S04]  /*49a0*/  STS.U16 [R216+UR7+0x2180], R143 ;  /* 0x0021808fd8007988 */ /* 0x0003e80008000407 */
[----:B------:R4:W5:Y:S01]  /*49b0*/  @!P0 LDG.E.U16 R141, desc[UR12][R168.64] ;  /* 0x0000000ca88d8981 */ /* 0x000962000c1e1500 */
[----:B0-----:R-:W-:-:S04]  /*49c0*/  IADD3 R142, P1, R162, UR4, RZ ;  /* 0x00000004a28e7c10 */ /* 0x001fc8000ff3e0ff */
[----:B-1----:R-:W-:Y:S02]  /*49d0*/  IADD3.X R143, R163, UR5, RZ, P1, !PT ;  /* 0x00000005a38f7c10 */ /* 0x002fe40008ffe4ff */
[----:B----4-:R-:W-:-:S06]  /*49e0*/  PRMT R169, RZ, 0x7610, R169 ;  /* 0x00007610ffa97816 */ /* 0x010fcc00000000a9 */
[----:B------:R0:W4:Y:S04]  /*49f0*/  @!P0 LDG.E.U16 R169, desc[UR12][R142.64] ;  /* 0x0000000c8ea98981 */ /* 0x000128000c1e1500 */
[----:B------:R1:W-:Y:S02]  /*4a00*/  STS.U16 [R216+UR7+0x2a80], R140 ;  /* 0x002a808cd8007988 */ /* 0x0003e40008000407 */
[----:B-1----:R-:W-:-:S04]  /*4a10*/  SHF.R.S32.HI R140, RZ, 0x2, R233 ;  /* 0x00000002ff8c7819 */ /* 0x002fc800000114e9 */
[----:B------:R-:W-:-:S04]  /*4a20*/  SGXT R140, R140, 0x1 ;  /* 0x000000018c8c781a */ /* 0x000fc80000000200 */
[----:B0-----:R-:W-:Y:S01]  /*4a30*/  LOP3.LUT R142, R140, 0x90, RZ, 0xc0, !PT ;  /* 0x000000908c8e7812 */ /* 0x001fe200078ec0ff */
[----:B------:R-:W-:-:S05]  /*4a40*/  IMAD.SHL.U32 R140, R233, 0x20, RZ ;  /* 0x00000020e98c7824 */ /* 0x000fca00078e00ff */
[----:B------:R-:W-:Y:S02]  /*4a50*/  LOP3.LUT R142, R142, 0x60, R140, 0xf8, !PT ;  /* 0x000000608e8e7812 */ /* 0x000fe400078ef88c */
[C---:B------:R-:W-:Y:S01]  /*4a60*/  LOP3.LUT R140, R233.reuse, 0x3f, RZ, 0xc0, !PT ;  /* 0x0000003fe98c7812 */ /* 0x040fe200078ec0ff */
[----:B------:R0:W-:Y:S04]  /*4a70*/  STS.U16 [R216+UR7+0x2280], R167 ;  /* 0x002280a7d8007988 */ /* 0x0001e80008000407 */
[----:B------:R-:W-:Y:S01]  /*4a80*/  IMAD.SHL.U32 R140, R140, 0x2, RZ ;  /* 0x000000028c8c7824 */ /* 0x000fe200078e00ff */
[----:B------:R1:W-:Y:S04]  /*4a90*/  STS.U16 [R216+UR7+0x2780], R179 ;  /* 0x002780b3d8007988 */ /* 0x0003e80008000407 */
[----:B------:R-:W-:Y:S04]  /*4aa0*/  STS.U16 [R216+UR7+0x2b80], R186 ;  /* 0x002b80bad8007988 */ /* 0x000fe80008000407 */
[----:B------:R-:W-:Y:S04]  /*4ab0*/  STS.U16 [R216+UR7+0x2c80], R185 ;  /* 0x002c80b9d8007988 */ /* 0x000fe80008000407 */
[----:B------:R-:W-:Y:S04]  /*4ac0*/  STS.U16 [R216+UR7+0x2d80], R184 ;  /* 0x002d80b8d8007988 */ /* 0x000fe80008000407 */
[----:B------:R-:W-:Y:S04]  /*4ad0*/  STS.U16 [R216+UR7+0x2e80], R183 ;  /* 0x002e80b7d8007988 */ /* 0x000fe80008000407 */
[----:B------:R-:W-:Y:S01]  /*4ae0*/  STS.U16 [R216+UR7+0x2f80], R181 ;  /* 0x002f80b5d8007988 */ /* 0x000fe20008000407 */
[----:B------:R-:W2:Y:S03]  /*4af0*/  S2UR UR9, SR_CgaCtaId ;  /* 0x00000000000979c3 */ /* 0x000ea60000008800 */
[----:B------:R1:W-:Y:S04]  /*4b00*/  STS.U16 [R140+UR7+0x1000], R113 ;  /* 0x001000718c007988 */ /* 0x0003e80008000407 */
[----:B------:R1:W-:Y:S01]  /*4b10*/  STS.U16 [R140+UR7+0x1080], R116 ;  /* 0x001080748c007988 */ /* 0x0003e20008000407 */
[C---:B0-----:R-:W-:Y:S01]  /*4b20*/  LOP3.LUT R167, R233.reuse, 0x7, RZ, 0xc0, !PT ;  /* 0x00000007e9a77812 */ /* 0x041fe200078ec0ff */
[C---:B------:R-:W-:Y:S01]  /*4b30*/  IMAD.SHL.U32 R168, R233.reuse, 0x10, RZ ;  /* 0x00000010e9a87824 */ /* 0x040fe200078e00ff */
[----:B------:R-:W-:Y:S01]  /*4b40*/  UMOV UR8, 0x400 ;  /* 0x0000040000087882 */ /* 0x000fe20000000000 */
[----:B------:R-:W-:Y:S01]  /*4b50*/  IMAD.SHL.U32 R143, R233, 0x2, RZ ;  /* 0x00000002e98f7824 */ /* 0x000fe200078e00ff */
[----:B-1----:R-:W0:Y:S01]  /*4b60*/  LDC R179, c[0x0][0x238] ;  /* 0x00008e00ffb37b82 */ /* 0x002e220000000800 */
[C---:B------:R-:W-:Y:S01]  /*4b70*/  LOP3.LUT R113, R140.reuse, 0x10, RZ, 0x3c, !PT ;  /* 0x000000108c717812 */ /* 0x040fe200078e3cff */
[----:B------:R-:W-:Y:S01]  /*4b80*/  STS.U16 [R140+UR7+0x800], R200 ;  /* 0x000800c88c007988 */ /* 0x000fe20008000407 */
[----:B------:R-:W-:-:S03]  /*4b90*/  LOP3.LUT R116, R140, 0x20, RZ, 0x3c, !PT ;  /* 0x000000208c747812 */ /* 0x000fc600078e3cff */
[----:B------:R-:W-:Y:S04]  /*4ba0*/  STS.U16 [R140+UR7], R206 ;  /* 0x000000ce8c007988 */ /* 0x000fe80008000407 */
[----:B------:R-:W-:Y:S04]  /*4bb0*/  STS.U16 [R140+UR7+0x1800], R198 ;  /* 0x001800c68c007988 */ /* 0x000fe80008000407 */
[----:B------:R-:W-:Y:S04]  /*4bc0*/  STS.U16 [R140+UR7+0x880], R192 ;  /* 0x000880c08c007988 */ /* 0x000fe80008000407 */
[----:B--2---:R-:W-:Y:S01]  /*4bd0*/  STS.U16 [R140+UR7+0x80], R178 ;  /* 0x000080b28c007988 */ /* 0x004fe20008000407 */
[----:B------:R-:W-:Y:S01]  /*4be0*/  ULEA UR8, UR9, UR8, 0x18 ;  /* 0x0000000809087291 */ /* 0x000fe2000f8ec03f */
[----:B------:R-:W-:Y:S01]  /*4bf0*/  IMAD R167, R167, 0x110, RZ ;  /* 0x00000110a7a77824 */ /* 0x000fe200078e02ff */
[----:B------:R-:W-:-:S02]  /*4c00*/  LOP3.LUT R168, R168, 0x100, RZ, 0xc0, !PT ;  /* 0x00000100a8a87812 */ /* 0x000fc400078ec0ff */
[--C-:B------:R-:W-:Y:S02]  /*4c10*/  LOP3.LUT R142, R142, 0x10, R143.reuse, 0x78, !PT ;  /* 0x000000108e8e7812 */ /* 0x100fe400078e788f */
[----:B------:R-:W-:Y:S02]  /*4c20*/  LOP3.LUT R143, R167, 0x30, R143, 0x78, !PT ;  /* 0x00000030a78f7812 */ /* 0x000fe400078e788f */
[----:B------:R-:W-:Y:S01]  /*4c30*/  IADD3 R167, R142, UR8, R168 ;  /* 0x000000088ea77c10 */ /* 0x000fe2000fffe0a8 */
[----:B------:R-:W-:-:S05]  /*4c40*/  IMAD.SHL.U32 R168, R233, 0x40, RZ ;  /* 0x00000040e9a87824 */ /* 0x000fca00078e00ff */
[----:B------:R-:W-:Y:S01]  /*4c50*/  LOP3.LUT R168, R143, 0x800, R168, 0xf8, !PT ;  /* 0x000008008fa87812 */ /* 0x000fe200078ef8a8 */
[----:B---3--:R-:W-:Y:S04]  /*4c60*/  STS.U16 [R140+UR7+0x1880], R175 ;  /* 0x001880af8c007988 */ /* 0x008fe80008000407 */
[----:B------:R1:W-:Y:S04]  /*4c70*/  STS.U16 [R113+UR7+0x980], R134 ;  /* 0x0009808671007988 */ /* 0x0003e80008000407 */
[----:B------:R2:W-:Y:S01]  /*4c80*/  STS.U16 [R113+UR7+0x1180], R112 ;  /* 0x0011807071007988 */ /* 0x0005e20008000407 */
[----:B-1----:R-:W-:-:S03]  /*4c90*/  LOP3.LUT R134, R140, 0x30, RZ, 0x3c, !PT ;  /* 0x000000308c867812 */ /* 0x002fc600078e3cff */
[----:B------:R-:W-:Y:S01]  /*4ca0*/  STS.U16 [R113+UR7+0x100], R205 ;  /* 0x000100cd71007988 */ /* 0x000fe20008000407 */
[----:B--2---:R-:W-:-:S03]  /*4cb0*/  LOP3.LUT R112, R140, 0x40, RZ, 0x3c, !PT ;  /* 0x000000408c707812 */ /* 0x004fc600078e3cff */
[----:B------:R-:W-:Y:S04]  /*4cc0*/  STS.U16 [R113+UR7+0x180], R176 ;  /* 0x000180b071007988 */ /* 0x000fe80008000407 */
[----:B------:R-:W-:Y:S04]  /*4cd0*/  STS.U16 [R113+UR7+0x900], R135 ;  /* 0x0009008771007988 */ /* 0x000fe80008000407 */
[----:B------:R-:W-:Y:S04]  /*4ce0*/  STS.U16 [R113+UR7+0x1100], R126 ;  /* 0x0011007e71007988 */ /* 0x000fe80008000407 */
[----:B------:R-:W-:Y:S04]  /*4cf0*/  STS.U16 [R113+UR7+0x1900], R214 ;  /* 0x001900d671007988 */ /* 0x000fe80008000407 */
[----:B-----5:R-:W-:Y:S04]  /*4d00*/  STS.U16 [R113+UR7+0x1980], R172 ;  /* 0x001980ac71007988 */ /* 0x020fe80008000407 */
[----:B------:R-:W-:Y:S04]  /*4d10*/  STS.U16 [R116+UR7+0x200], R204 ;  /* 0x000200cc74007988 */ /* 0x000fe80008000407 */
[----:B------:R-:W-:Y:S04]  /*4d20*/  STS.U16 [R116+UR7+0x280], R174 ;  /* 0x000280ae74007988 */ /* 0x000fe80008000407 */
[----:B------:R-:W-:Y:S04]  /*4d30*/  STS.U16 [R116+UR7+0xa00], R133 ;  /* 0x000a008574007988 */ /* 0x000fe80008000407 */
[----:B------:R-:W-:Y:S04]  /*4d40*/  STS.U16 [R116+UR7+0xa80], R132 ;  /* 0x000a808474007988 */ /* 0x000fe80008000407 */
[----:B------:R-:W-:Y:S04]  /*4d50*/  STS.U16 [R116+UR7+0x1200], R123 ;  /* 0x0012007b74007988 */ /* 0x000fe80008000407 */
[----:B------:R-:W-:Y:S04]  /*4d60*/  STS.U16 [R116+UR7+0x1280], R127 ;  /* 0x0012807f74007988 */ /* 0x000fe80008000407 */
[----:B------:R-:W-:Y:S04]  /*4d70*/  STS.U16 [R116+UR7+0x1a00], R213 ;  /* 0x001a00d574007988 */ /* 0x000fe80008000407 */
[----:B------:R1:W-:Y:S04]  /*4d80*/  STS.U16 [R116+UR7+0x1a80], R171 ;  /* 0x001a80ab74007988 */ /* 0x0003e80008000407 */
[----:B------:R-:W-:Y:S04]  /*4d90*/  STS.U16 [R134+UR7+0x300], R203 ;  /* 0x000300cb86007988 */ /* 0x000fe80008000407 */
[----:B------:R-:W-:Y:S01]  /*4da0*/  STS.U16 [R134+UR7+0x380], R221 ;  /* 0x000380dd86007988 */ /* 0x000fe20008000407 */
[----:B-1----:R-:W-:-:S03]  /*4db0*/  LOP3.LUT R116, R140, 0x50, RZ, 0x3c, !PT ;  /* 0x000000508c747812 */ /* 0x002fc600078e3cff */
[----:B------:R-:W-:Y:S04]  /*4dc0*/  STS.U16 [R134+UR7+0xb00], R125 ;  /* 0x000b007d86007988 */ /* 0x000fe80008000407 */
[----:B------:R-:W-:Y:S04]  /*4dd0*/  STS.U16 [R134+UR7+0xb80], R124 ;  /* 0x000b807c86007988 */ /* 0x000fe80008000407 */
[----:B------:R-:W-:Y:S04]  /*4de0*/  STS.U16 [R134+UR7+0x1300], R199 ;  /* 0x001300c786007988 */ /* 0x000fe80008000407 */
[----:B------:R-:W-:Y:S04]  /*4df0*/  STS.U16 [R134+UR7+0x1380], R188 ;  /* 0x001380bc86007988 */ /* 0x000fe80008000407 */
[----:B------:R-:W-:Y:S04]  /*4e00*/  STS.U16 [R134+UR7+0x1b00], R212 ;  /* 0x001b00d486007988 */ /* 0x000fe80008000407 */
[----:B------:R1:W-:Y:S04]  /*4e10*/  STS.U16 [R134+UR7+0x1b80], R170 ;  /* 0x001b80aa86007988 */ /* 0x0003e80008000407 */
[----:B------:R2:W-:Y:S04]  /*4e20*/  STS.U16 [R112+UR7+0xc00], R122 ;  /* 0x000c007a70007988 */ /* 0x0005e80008000407 */
[----:B------:R-:W-:Y:S01]  /*4e30*/  STS.U16 [R112+UR7+0x400], R202 ;  /* 0x000400ca70007988 */ /* 0x000fe20008000407 */
[----:B-1----:R-:W-:-:S02]  /*4e40*/  LOP3.LUT R170, R140, 0x70, RZ, 0x3c, !PT ;  /* 0x000000708caa7812 */ /* 0x002fc400078e3cff */
[----:B--2---:R-:W-:Y:S01]  /*4e50*/  LOP3.LUT R122, R140, 0x60, RZ, 0x3c, !PT ;  /* 0x000000608c7a7812 */ /* 0x004fe200078e3cff */
[----:B------:R-:W-:Y:S04]  /*4e60*/  STS.U16 [R112+UR7+0x480], R191 ;  /* 0x000480bf70007988 */ /* 0x000fe80008000407 */
        /* <DEDUP_REMOVED lines=28> */
[----:B----4-:R1:W-:Y:S01]  /*5030*/  STS.U16 [R170+UR7+0x1f80], R169 ;  /* 0x001f80a9aa007988 */ /* 0x0103e20008000407 */
[----:B------:R-:W-:Y:S06]  /*5040*/  BAR.SYNC.DEFER_BLOCKING 0x0 ;  /* 0x0000000000007b1d */ /* 0x000fec0000010000 */
[----:B------:R-:W-:Y:S04]  /*5050*/  LDSM.16.MT88.4 R112, [R167+0x2000] ;  /* 0x00200000a770783b */ /* 0x000fe80000004200 */
[----:B------:R-:W2:Y:S04]  /*5060*/  LDSM.16.M88.4 R132, [R168+UR8] ;  /* 0x00000008a884783b */ /* 0x000ea80008000200 */
[----:B------:R-:W3:Y:S04]  /*5070*/  LDSM.16.M88.4 R120, [R168+UR8+0x1000] ;  /* 0x00100008a878783b */ /* 0x000ee80008000200 */
[----:B------:R-:W4:Y:S01]  /*5080*/  LDSM.16.MT88.4 R124, [R167+0x2200] ;  /* 0x00220000a77c783b */ /* 0x000f220000004200 */
[----:B-1----:R-:W-:-:S03]  /*5090*/  LOP3.LUT R169, R168, 0x40, RZ, 0x3c, !PT ;  /* 0x00000040a8a97812 */ /* 0x002fc600078e3cff */
[----:B------:R-:W-:Y:S04]  /*50a0*/  LDSM.16.MT88.4 R140, [R167+0x2400] ;  /* 0x00240000a78c783b */ /* 0x000fe80000004200 */
[----:B------:R-:W-:Y:S01]  /*50b0*/  LDSM.16.M88.4 R116, [R169+UR8+0x1000] ;  /* 0x00100008a974783b */ /* 0x000fe20008000200 */
[C---:B--2---:R-:W-:Y:S06]  /*50c0*/  HMMA.16816.F32.BF16 R136, R112.reuse, R132, R136 ;  /* 0x000000847088723c */ /* 0x044fec0000041888 */
[----:B---3--:R-:W-:Y:S01]  /*50d0*/  HMMA.16816.F32.BF16 R128, R112, R120, R128 ;  /* 0x000000787080723c */ /* 0x008fe20000041880 */
[----:B------:R-:W1:-:S15]  /*50e0*/  LDSM.16.M88.4 R112, [R169+UR8] ;  /* 0x00000008a970783b */ /* 0x000e5e0008000200 */
[----:B------:R-:W-:-:S02]  /*50f0*/  NOP ;  /* 0x0000000000007918 */ /* 0x000fc40000000000 */
[C---:B----4-:R-:W-:Y:S01]  /*5100*/  HMMA.16816.F32.BF16 R136, R124.reuse, R134, R136 ;  /* 0x000000867c88723c */ /* 0x050fe20000041888 */
[----:B------:R-:W-:Y:S05]  /*5110*/  LDSM.16.M88.4 R132, [R168+UR8+0x1080] ;  /* 0x00108008a884783b */ /* 0x000fea0008000200 */
[----:B------:R-:W-:Y:S01]  /*5120*/  HMMA.16816.F32.BF16 R128, R124, R122, R128 ;  /* 0x0000007a7c80723c */ /* 0x000fe20000041880 */
[----:B------:R-:W2:-:S15]  /*5130*/  LDSM.16.MT88.4 R120, [R167+0x2600] ;  /* 0x00260000a778783b */ /* 0x000e9e0000004200 */
[----:B------:R-:W-:-:S02]  /*5140*/  NOP ;  /* 0x0000000000007918 */ /* 0x000fc40000000000 */
[C---:B-1----:R-:W-:Y:S01]  /*5150*/  HMMA.16816.F32.BF16 R124, R140.reuse, R112, R136 ;  /* 0x000000708c7c723c */ /* 0x042fe20000041888 */
[----:B------:R-:W-:Y:S05]  /*5160*/  LDSM.16.MT88.4 R136, [R167+0x2800] ;  /* 0x00280000a788783b */ /* 0x000fea0000004200 */
[----:B------:R-:W-:Y:S01]  /*5170*/  HMMA.16816.F32.BF16 R140, R140, R116, R128 ;  /* 0x000000748c8c723c */ /* 0x000fe20000041880 */
[----:B------:R-:W1:-:S15]  /*5180*/  LDSM.16.M88.4 R128, [R168+UR8+0x80] ;  /* 0x00008008a880783b */ /* 0x000e5e0008000200 */
[----:B------:R-:W-:-:S02]  /*5190*/  NOP ;  /* 0x0000000000007918 */ /* 0x000fc40000000000 */
[C---:B--2---:R-:W-:Y:S01]  /*51a0*/  HMMA.16816.F32.BF16 R124, R120.reuse, R114, R124 ;  /* 0x00000072787c723c */ /* 0x044fe2000004187c */
[----:B------:R-:W2:Y:S05]  /*51b0*/  LDSM.16.MT88.4 R112, [R167+0x2a00] ;  /* 0x002a0000a770783b */ /* 0x000eaa0000004200 */
[----:B------:R-:W-:Y:S01]  /*51c0*/  HMMA.16816.F32.BF16 R140, R120, R118, R140 ;  /* 0x00000076788c723c */ /* 0x000fe2000004188c */
[----:B------:R-:W-:Y:S04]  /*51d0*/  LDSM.16.MT88.4 R116, [R167+0x2c00] ;  /* 0x002c0000a774783b */ /* 0x000fe80000004200 */
[----:B------:R-:W3:-:S13]  /*51e0*/  LDSM.16.M88.4 R120, [R169+UR8+0x80] ;  /* 0x00008008a978783b */ /* 0x000eda0008000200 */
[C---:B-1----:R-:W-:Y:S06]  /*51f0*/  HMMA.16816.F32.BF16 R124, R136.reuse, R128, R124 ;  /* 0x00000080887c723c */ /* 0x042fec000004187c */
[----:B------:R-:W-:Y:S01]  /*5200*/  HMMA.16816.F32.BF16 R136, R136, R132, R140 ;  /* 0x000000848888723c */ /* 0x000fe2000004188c */
[----:B------:R-:W1:-:S15]  /*5210*/  LDSM.16.M88.4 R140, [R169+UR8+0x1080] ;  /* 0x00108008a98c783b */ /* 0x000e5e0008000200 */
[----:B------:R-:W-:-:S02]  /*5220*/  NOP ;  /* 0x0000000000007918 */ /* 0x000fc40000000000 */
[C---:B--2---:R-:W-:Y:S01]  /*5230*/  HMMA.16816.F32.BF16 R124, R112.reuse, R130, R124 ;  /* 0x00000082707c723c */ /* 0x044fe2000004187c */
[----:B------:R-:W2:Y:S05]  /*5240*/  LDSM.16.MT88.4 R128, [R167+0x2e00] ;  /* 0x002e0000a780783b */ /* 0x000eaa0000004200 */
[----:B------:R-:W-:Y:S01]  /*5250*/  HMMA.16816.F32.BF16 R136, R112, R134, R136 ;  /* 0x000000867088723c */ /* 0x000fe20000041888 */
[----:B------:R-:W-:-:S15]  /*5260*/  VIADD R164, R164, 0xffffffff ;  /* 0xffffffffa4a47836 */ /* 0x000fde0000000000 */
[----:B------:R-:W-:-:S02]  /*5270*/  NOP ;  /* 0x0000000000007918 */ /* 0x000fc40000000000 */
[C---:B---3--:R-:W-:Y:S06]  /*5280*/  HMMA.16816.F32.BF16 R124, R116.reuse, R120, R124 ;  /* 0x00000078747c723c */ /* 0x048fec000004187c */
[----:B-1----:R-:W-:Y:S01]  /*5290*/  HMMA.16816.F32.BF16 R116, R116, R140, R136 ;  /* 0x0000008c7474723c */ /* 0x002fe20000041888 */
[----:B------:R-:W-:Y:S01]  /*52a0*/  ISETP.NE.U32.AND P0, PT, R164, RZ, PT ;  /* 0x000000ffa400720c */ /* 0x000fe20003f05070 */
[----:B0-----:R-:W-:Y:S01]  /*52b0*/  IMAD.SHL.U32 R179, R179, 0x80, RZ ;  /* 0x00000080b3b37824 */ /* 0x001fe200078e00ff */
[----:B------:R-:W-:Y:S02]  /*52c0*/  UIMAD.WIDE UR4, UR6, 0x2, UR4 ;  /* 0x00000002060478a5 */ /* 0x000fe4000f8e0204 */
[----:B------:R-:W-:Y:S01]  /*52d0*/  UIADD3 UR10, UR10, -0x80, URZ ;  /* 0xffffff800a0a7890 */ /* 0x000fe2000fffe03f */
[----:B------:R-:W-:-:S12]  /*52e0*/  IMAD.WIDE R154, R179, 0x2, R154 ;  /* 0x00000002b39a7825 */ /* 0x000fd800078e029a */
[C---:B--2---:R-:W-:Y:S06]  /*52f0*/  HMMA.16816.F32.BF16 R136, R128.reuse, R122, R124 ;  /* 0x0000007a8088723c */ /* 0x044fec000004187c */
[----:B------:R-:W-:Y:S01]  /*5300*/  HMMA.16816.F32.BF16 R128, R128, R142, R116 ;  /* 0x0000008e8080723c */ /* 0x000fe20000041874 */
[----:B------:R-:W-:-:S08]  /*5310*/  NOP ;  /* 0x0000000000007918 */ /* 0x000fd00000000000 */
[----:B------:R-:W-:-:S15]  /*5320*/  @P0 BRA `(.L_x_1) ;  /* 0xffffffd800180947 */ /* 0x000fde000383ffff */
[----:B------:R-:W-:Y:S02]  /*5330*/  F2FP.BF16.F32.PACK_AB R131, R131, R139 ;  /* 0x0000008b8383723e */ /* 0x000fe400000010ff */
[----:B------:R-:W-:Y:S02]  /*5340*/  F2FP.BF16.F32.PACK_AB R130, R130, R138 ;  /* 0x0000008a8282723e */ /* 0x000fe400000010ff */
[----:B------:R-:W-:Y:S02]  /*5350*/  F2FP.BF16.F32.PACK_AB R129, R129, R137 ;  /* 0x000000898181723e */ /* 0x000fe400000010ff */
[----:B------:R-:W-:-:S07]  /*5360*/  F2FP.BF16.F32.PACK_AB R128, R128, R136 ;  /* 0x000000888080723e */ /* 0x000fce00000010ff */
.L_x_0:
[----:B------:R-:W0:Y:S01]  /*5370*/  S2UR UR5, SR_CgaCtaId ;  /* 0x00000000000579c3 */ /* 0x000e220000008800 */
[----:B------:R-:W-:-:S07]  /*5380*/  SHF.R.S32.HI R4, RZ, 0x3, R233 ;  /* 0x00000003ff047819 */ /* 0x000fce00000114e9 */
[----:B------:R-:W-:Y:S01]  /*5390*/  BAR.SYNC.DEFER_BLOCKING 0x0 ;  /* 0x0000000000007b1d */ /* 0x000fe20000010000 */
[----:B------:R-:W-:Y:S01]  /*53a0*/  LOP3.LUT R251, R251, 0x40, RZ, 0xc0, !PT ;  /* 0x00000040fbfb7812 */ /* 0x000fe200078ec0ff */
[C---:B------:R-:W-:Y:S01]  /*53b0*/  IMAD.SHL.U32 R3, R233.reuse, 0x8, RZ ;  /* 0x00000008e9037824 */ /* 0x040fe200078e00ff */
[----:B------:R-:W-:Y:S02]  /*53c0*/  SGXT R4, R4, 0x1 ;  /* 0x000000010404781a */ /* 0x000fe40000000200 */
[----:B------:R-:W-:Y:S01]  /*53d0*/  LOP3.LUT R2, R233, 0x20, RZ, 0xc0, !PT ;  /* 0x00000020e9027812 */ /* 0x000fe200078ec0ff */
[----:B------:R-:W-:Y:S01]  /*53e0*/  UMOV UR4, 0x400 ;  /* 0x0000040000047882 */ /* 0x000fe20000000000 */
[----:B------:R-:W-:Y:S01]  /*53f0*/  LOP3.LUT R4, R4, 0x140, RZ, 0xc0, !PT ;  /* 0x0000014004047812 */ /* 0x000fe200078ec0ff */
[----:B------:R-:W-:Y:S01]  /*5400*/  ULDC.64 UR6, c[0x0][0x220] ;  /* 0x0000880000067ab9 */ /* 0x000fe20000000a00 */
[----:B------:R-:W-:Y:S01]  /*5410*/  LOP3.LUT R252, R252, 0x3c, RZ, 0xc0, !PT ;  /* 0x0000003cfcfc7812 */ /* 0x000fe200078ec0ff */
[----:B------:R-:W-:Y:S01]  /*5420*/  IMAD R251, R2, 0x4, R251 ;  /* 0x0000000402fb7824 */ /* 0x000fe200078e02fb */
[----:B------:R-:W-:Y:S01]  /*5430*/  LOP3.LUT R3, R4, 0x38, R3, 0xf8, !PT ;  /* 0x0000003804037812 */ /* 0x000fe200078ef803 */
[----:B------:R-:W-:Y:S01]  /*5440*/  IMAD.SHL.U32 R2, R2, 0x2, RZ ;  /* 0x0000000202027824 */ /* 0x000fe200078e00ff */
[----:B------:R-:W-:Y:S01]  /*5450*/  SHF.R.S32.HI R233, RZ, 0x4, R233 ;  /* 0x00000004ffe97819 */ /* 0x000fe200000114e9 */
[----:B------:R-:W-:Y:S01]  /*5460*/  IMAD.IADD R251, R252, 0x1, R251 ;  /* 0x00000001fcfb7824 */ /* 0x000fe200078e02fb */
[----:B------:R-:W-:Y:S01]  /*5470*/  ULDC.64 UR8, c[0x0][0x228] ;  /* 0x00008a0000087ab9 */ /* 0x000fe20000000a00 */
[----:B------:R-:W-:-:S02]  /*5480*/  LOP3.LUT R7, R165, 0xc, R0, 0xfe, !PT ;  /* 0x0000000ca5077812 */ /* 0x000fc400078efe00 */
[----:B------:R-:W-:Y:S02]  /*5490*/  LOP3.LUT R3, R3, R2, RZ, 0x3c, !PT ;  /* 0x0000000203037212 */ /* 0x000fe400078e3cff */
[----:B------:R-:W-:Y:S01]  /*54a0*/  SGXT R2, R233, 0x1 ;  /* 0x00000001e902781a */ /* 0x000fe20000000200 */
[----:B0-----:R-:W-:Y:S01]  /*54b0*/  ULEA UR4, UR5, UR4, 0x18 ;  /* 0x0000000405047291 */ /* 0x001fe2000f8ec03f */
[----:B------:R-:W-:Y:S02]  /*54c0*/  LOP3.LUT R4, R251, 0x4, RZ, 0x3c, !PT ;  /* 0x00000004fb047812 */ /* 0x000fe400078e3cff */
[----:B------:R-:W-:Y:S01]  /*54d0*/  LOP3.LUT R8, R3, 0x204, R2, 0xf8, !PT ;  /* 0x0000020403087812 */ /* 0x000fe200078ef802 */
[----:B------:R-:W-:Y:S01]  /*54e0*/  ULDC UR5, c[0x0][0x244] ;  /* 0x0000910000057ab9 */ /* 0x000fe20000000800 */
[C---:B------:R-:W-:Y:S01]  /*54f0*/  LOP3.LUT R3, R251.reuse, 0x40, RZ, 0x3c, !PT ;  /* 0x00000040fb037812 */ /* 0x040fe200078e3cff */
[----:B------:R-:W-:Y:S01]  /*5500*/  IMAD R2, R234, UR5, RZ ;  /* 0x00000005ea027c24 */ /* 0x000fe2000f8e02ff */
[----:B------:R-:W-:Y:S01]  /*5510*/  LOP3.LUT R6, R251, 0x44, RZ, 0x3c, !PT ;  /* 0x00000044fb067812 */ /* 0x000fe200078e3cff */
[----:B------:R-:W-:Y:S01]  /*5520*/  ULDC UR5, c[0x0][0x248] ;  /* 0x0000920000057ab9 */ /* 0x000fe20000000800 */
[----:B------:R-:W-:Y:S01]  /*5530*/  STS [R251+UR4], R128 ;  /* 0x00000080fb007988 */ /* 0x000fe20008000804 */
[----:B------:R-:W-:-:S02]  /*5540*/  LOP3.LUT R10, R8, 0x4, RZ, 0x3c, !PT ;  /* 0x00000004080a7812 */ /* 0x000fc400078e3cff */
[----:B------:R-:W-:Y:S01]  /*5550*/  LEA R16, P1, R2, UR6, 0x1 ;  /* 0x0000000602107c11 */ /* 0x000fe2000f8208ff */
[----:B------:R-:W-:Y:S01]  /*5560*/  STS [R4+UR4+0x200], R129 ;  /* 0x0002008104007988 */ /* 0x000fe20008000804 */
[----:B------:R-:W-:Y:S02]  /*5570*/  ISETP.GE.AND P0, PT, R234, UR8, PT ;  /* 0x00000008ea007c0c */ /* 0x000fe4000bf06270 */
[----:B------:R-:W-:Y:S01]  /*5580*/  LEA.HI.X.SX32 R18, R2, UR7, 0x1, P1 ;  /* 0x0000000702127c11 */ /* 0x000fe200088f0eff */
[----:B------:R0:W-:Y:S01]  /*5590*/  STS [R3+UR4+0x100], R130 ;  /* 0x0001008203007988 */ /* 0x0001e20008000804 */
[C-C-:B------:R-:W-:Y:S02]  /*55a0*/  LOP3.LUT R2, R165.reuse, 0x4, R0.reuse, 0xfe, !PT ;  /* 0x00000004a5027812 */ /* 0x140fe400078efe00 */
[C-C-:B------:R-:W-:Y:S01]  /*55b0*/  LOP3.LUT R13, R165.reuse, 0x18, R0.reuse, 0xfe, !PT ;  /* 0x00000018a50d7812 */ /* 0x140fe200078efe00 */
[----:B------:R1:W-:Y:S01]  /*55c0*/  STS [R6+UR4+0x300], R131 ;  /* 0x0003008306007988 */ /* 0x0003e20008000804 */
[----:B------:R-:W-:Y:S01]  /*55d0*/  BAR.SYNC.DEFER_BLOCKING 0x0 ;  /* 0x0000000000007b1d */ /* 0x000fe20000010000 */
[C---:B------:R-:W-:Y:S01]  /*55e0*/  ISETP.LT.AND P4, PT, R2.reuse, UR9, !P0 ;  /* 0x0000000902007c0c */ /* 0x040fe2000c781270 */
[----:B------:R-:W-:Y:S01]  /*55f0*/  IMAD R5, R2, UR5, RZ ;  /* 0x0000000502057c24 */ /* 0x000fe2000f8e02ff */
[----:B0-----:R-:W-:Y:S01]  /*5600*/  LOP3.LUT R3, R165, R0, RZ, 0xfc, !PT ;  /* 0x00000000a5037212 */ /* 0x001fe200078efcff */
[----:B------:R-:W-:Y:S01]  /*5610*/  IMAD R14, R13, UR5, RZ ;  /* 0x000000050d0e7c24 */ /* 0x000fe2000f8e02ff */
[----:B------:R-:W-:-:S02]  /*5620*/  LOP3.LUT R20, R165, 0x1c, R0, 0xfe, !PT ;  /* 0x0000001ca5147812 */ /* 0x000fc400078efe00 */
[C---:B------:R-:W-:Y:S01]  /*5630*/  ISETP.LT.AND P1, PT, R3.reuse, UR9, !P0 ;  /* 0x0000000903007c0c */ /* 0x040fe2000c721270 */
[----:B------:R-:W-:Y:S01]  /*5640*/  IMAD R3, R3, UR5, RZ ;  /* 0x0000000503037c24 */ /* 0x000fe2000f8e02ff */
[-C--:B------:R-:W-:Y:S01]  /*5650*/  LEA R4, P3, R5, R16.reuse, 0x1 ;  /* 0x0000001005047211 */ /* 0x080fe200078608ff */
[----:B------:R-:W-:Y:S01]  /*5660*/  IMAD R15, R20, UR5, RZ ;  /* 0x00000005140f7c24 */ /* 0x000fe2000f8e02ff */
[--C-:B-1----:R-:W-:Y:S02]  /*5670*/  LOP3.LUT R6, R165, 0x10, R0.reuse, 0xfe, !PT ;  /* 0x00000010a5067812 */ /* 0x102fe400078efe00 */
[----:B------:R-:W-:Y:S02]  /*5680*/  LEA R2, P2, R3, R16, 0x1 ;  /* 0x0000001003027211 */ /* 0x000fe400078408ff */
[----:B------:R-:W-:Y:S01]  /*5690*/  LOP3.LUT R9, R165, 0x14, R0, 0xfe, !PT ;  /* 0x00000014a5097812 */ /* 0x000fe200078efe00 */
[----:B------:R-:W-:Y:S01]  /*56a0*/  IMAD R11, R6, UR5, RZ ;  /* 0x00000005060b7c24 */ /* 0x000fe2000f8e02ff */
[----:B------:R-:W-:-:S02]  /*56b0*/  LEA.HI.X.SX32 R3, R3, R18, 0x1, P2 ;  /* 0x0000001203037211 */ /* 0x000fc400010f0eff */
[----:B------:R-:W-:Y:S01]  /*56c0*/  LEA.HI.X.SX32 R5, R5, R18, 0x1, P3 ;  /* 0x0000001205057211 */ /* 0x000fe200018f0eff */
[----:B------:R-:W-:Y:S01]  /*56d0*/  IMAD R12, R9, UR5, RZ ;  /* 0x00000005090c7c24 */ /* 0x000fe2000f8e02ff */
[----:B------:R-:W-:Y:S02]  /*56e0*/  LOP3.LUT R0, R165, 0x8, R0, 0xfe, !PT ;  /* 0x00000008a5007812 */ /* 0x000fe400078efe00 */
[----:B------:R-:W-:Y:S01]  /*56f0*/  ISETP.LT.AND P3, PT, R6, UR9, !P0 ;  /* 0x0000000906007c0c */ /* 0x000fe2000c761270 */
[----:B------:R-:W0:Y:S01]  /*5700*/  LDS R17, [R8+UR4] ;  /* 0x0000000408117984 */ /* 0x000e220008000800 */
[C---:B------:R-:W-:Y:S01]  /*5710*/  ISETP.LT.AND P5, PT, R0.reuse, UR9, !P0 ;  /* 0x0000000900007c0c */ /* 0x040fe2000c7a1270 */
[----:B------:R-:W-:Y:S02]  /*5720*/  IMAD R0, R0, UR5, RZ ;  /* 0x0000000500007c24 */ /* 0x000fe4000f8e02ff */
[----:B------:R-:W1:Y:S03]  /*5730*/  LDS R21, [R10+UR4] ;  /* 0x000000040a157984 */ /* 0x000e660008000800 */
[----:B------:R-:W-:Y:S01]  /*5740*/  LEA R6, P6, R0, R16, 0x1 ;  /* 0x0000001000067211 */ /* 0x000fe200078c08ff */
[----:B------:R-:W2:Y:S04]  /*5750*/  LDS R19, [R8+UR4+0x80] ;  /* 0x0000800408137984 */ /* 0x000ea80008000800 */
[----:B------:R3:W4:Y:S02]  /*5760*/  LDS R23, [R10+UR4+0x80] ;  /* 0x000080040a177984 */ /* 0x0007240008000800 */
[----:B---3--:R-:W-:-:S02]  /*5770*/  IMAD R10, R7, UR5, RZ ;  /* 0x00000005070a7c24 */ /* 0x008fc4000f8e02ff */
[----:B0-----:R0:W-:Y:S04]  /*5780*/  @P1 STG.E.U16 desc[UR12][R2.64], R17 ;  /* 0x0000001102001986 */ /* 0x0011e8000c10150c */
[----:B-1----:R1:W-:Y:S01]  /*5790*/  @P4 STG.E.U16 desc[UR12][R4.64], R21 ;  /* 0x0000001504004986 */ /* 0x0023e2000c10150c */
[----:B------:R-:W-:Y:S02]  /*57a0*/  ISETP.LT.AND P4, PT, R7, UR9, !P0 ;  /* 0x0000000907007c0c */ /* 0x000fe4000c781270 */
[----:B------:R-:W-:Y:S02]  /*57b0*/  LEA.HI.X.SX32 R7, R0, R18, 0x1, P6 ;  /* 0x0000001200077211 */ /* 0x000fe400030f0eff */
[-C--:B------:R-:W-:Y:S02]  /*57c0*/  LEA R8, P6, R12, R16.reuse, 0x1 ;  /* 0x000000100c087211 */ /* 0x080fe400078c08ff */
[----:B--2---:R-:W-:Y:S01]  /*57d0*/  PRMT R0, R19, 0x7632, R0 ;  /* 0x0000763213007816 */ /* 0x004fe20000000000 */
[----:B------:R2:W-:Y:S01]  /*57e0*/  @P5 STG.E.U16 desc[UR12][R6.64], R19 ;  /* 0x0000001306005986 */ /* 0x0005e2000c10150c */
[----:B0-----:R-:W-:-:S02]  /*57f0*/  LEA R2, P1, R10, R16, 0x1 ;  /* 0x000000100a027211 */ /* 0x001fc400078208ff */
[----:B------:R-:W-:Y:S02]  /*5800*/  PRMT R17, R17, 0x7632, R17 ;  /* 0x0000763211117816 */ /* 0x000fe40000000011 */
[C---:B-1----:R-:W-:Y:S02]  /*5810*/  LEA R4, P2, R11.reuse, R16, 0x1 ;  /* 0x000000100b047211 */ /* 0x042fe400078408ff */
[----:B------:R-:W-:Y:S02]  /*5820*/  LEA.HI.X.SX32 R3, R10, R18, 0x1, P1 ;  /* 0x000000120a037211 */ /* 0x000fe400008f0eff */
[----:B------:R-:W-:Y:S02]  /*5830*/  LEA R10, P1, R14, R16, 0x1 ;  /* 0x000000100e0a7211 */ /* 0x000fe400078208ff */
[----:B------:R-:W-:Y:S01]  /*5840*/  LEA.HI.X.SX32 R5, R11, R18, 0x1, P2 ;  /* 0x000000120b057211 */ /* 0x000fe200010f0eff */
[----:B----4-:R2:W-:Y:S01]  /*5850*/  @P4 STG.E.U16 desc[UR12][R2.64], R23 ;  /* 0x0000001702004986 */ /* 0x0105e2000c10150c */
[----:B------:R-:W-:-:S02]  /*5860*/  ISETP.LT.AND P2, PT, R9, UR9, !P0 ;  /* 0x0000000909007c0c */ /* 0x000fc4000c741270 */
[-C--:B------:R-:W-:Y:S01]  /*5870*/  LEA.HI.X.SX32 R11, R14, R18.reuse, 0x1, P1 ;  /* 0x000000120e0b7211 */ /* 0x080fe200008f0eff */
[----:B------:R2:W-:Y:S01]  /*5880*/  @P3 STG.E.U16 desc[UR12][R4.64], R17 ;  /* 0x0000001104003986 */ /* 0x0005e2000c10150c */
[----:B------:R-:W-:Y:S02]  /*5890*/  ISETP.LT.AND P1, PT, R13, UR9, !P0 ;  /* 0x000000090d007c0c */ /* 0x000fe4000c721270 */
[----:B------:R-:W-:Y:S02]  /*58a0*/  ISETP.LT.AND P0, PT, R20, UR9, !P0 ;  /* 0x0000000914007c0c */ /* 0x000fe4000c701270 */
[----:B------:R-:W-:Y:S02]  /*58b0*/  LEA.HI.X.SX32 R9, R12, R18, 0x1, P6 ;  /* 0x000000120c097211 */ /* 0x000fe400030f0eff */
[----:B------:R-:W-:Y:S02]  /*58c0*/  PRMT R21, R21, 0x7632, R21 ;  /* 0x0000763215157816 */ /* 0x000fe40000000015 */
[----:B------:R-:W-:-:S03]  /*58d0*/  LEA R12, P6, R15, R16, 0x1 ;  /* 0x000000100f0c7211 */ /* 0x000fc600078c08ff */
[----:B------:R2:W-:Y:S01]  /*58e0*/  @P2 STG.E.U16 desc[UR12][R8.64], R21 ;  /* 0x0000001508002986 */ /* 0x0005e2000c10150c */
[----:B------:R-:W-:-:S03]  /*58f0*/  LEA.HI.X.SX32 R13, R15, R18, 0x1, P6 ;  /* 0x000000120f0d7211 */ /* 0x000fc600030f0eff */
[----:B------:R2:W-:Y:S01]  /*5900*/  @P1 STG.E.U16 desc[UR12][R10.64], R0 ;  /* 0x000000000a001986 */ /* 0x0005e2000c10150c */
[----:B------:R-:W-:Y:S05]  /*5910*/  @!P0 EXIT ;  /* 0x000000000000894d */ /* 0x000fea0003800000 */
[----:B--2---:R-:W-:-:S05]  /*5920*/  PRMT R6, R23, 0x7632, R6 ;  /* 0x0000763217067816 */ /* 0x004fca0000000006 */
[----:B------:R-:W-:Y:S01]  /*5930*/  STG.E.U16 desc[UR12][R12.64], R6 ;  /* 0x000000060c007986 */ /* 0x000fe2000c10150c */
[----:B------:R-:W-:Y:S05]  /*5940*/  EXIT ;  /* 0x000000000000794d */ /* 0x000fea0003800000 */
.L_x_2:
[----:B------:R-:W-:-:S00]  /*5950*/  BRA `(.L_x_2) ;  /* 0xfffffffc00fc7947 */ /* 0x000fc0000383ffff */
[----:B------:R-:W-:-:S00]  /*5960*/  NOP ;  /* 0x0000000000007918 */ /* 0x000fc00000000000 */
        /* <DEDUP_REMOVED lines=9> */
.L_x_3:


//--------------------- .nv.shared.matmul_kernel  --------------------------
	.section	.nv.shared.matmul_kernel,"aw",@nobits
	.sectionflags	@""
	.align	16
	.zero		1024


//--------------------- .nv.shared.reserved.0     --------------------------
	.section	.nv.shared.reserved.0,"aw",@nobits
	.weak		__nv_reservedSMEM_offset_0_alias
	.size		__nv_reservedSMEM_offset_0_alias, 0, 0
	.other		__nv_reservedSMEM_offset_0_alias,@"STO_CUDA_RESERVED_SHARED STV_DEFAULT"
__nv_reservedSMEM_offset_0_alias:
	.zero		0


//--------------------- .nv.constant0.matmul_kernel --------------------------
	.section	.nv.constant0.matmul_kernel,"a",@progbits
	.sectionflags	@""
	.align	4
.nv.constant0.matmul_kernel:
	.zero		608


//--------------------- SYMBOLS --------------------------

	.type		.nv.reservedSmem.offset0,@object
	.size		.nv.reservedSmem.offset0,0x4
